//
// Generated by NVIDIA NVVM Compiler
//
// Compiler Build ID: CL-36424714
// Cuda compilation tools, release 13.0, V13.0.88
// Based on NVVM 20.0.0
//

.version 9.0
.target sm_100
.address_size 64

	// .globl	_Z17ldc_D3Q15_LBGK_tsPfPKfPKiS3_ffiii

.visible .entry _Z17ldc_D3Q15_LBGK_tsPfPKfPKiS3_ffiii(
	.param .u64 .ptr .align 1 _Z17ldc_D3Q15_LBGK_tsPfPKfPKiS3_ffiii_param_0,
	.param .u64 .ptr .align 1 _Z17ldc_D3Q15_LBGK_tsPfPKfPKiS3_ffiii_param_1,
	.param .u64 .ptr .align 1 _Z17ldc_D3Q15_LBGK_tsPfPKfPKiS3_ffiii_param_2,
	.param .u64 .ptr .align 1 _Z17ldc_D3Q15_LBGK_tsPfPKfPKiS3_ffiii_param_3,
	.param .f32 _Z17ldc_D3Q15_LBGK_tsPfPKfPKiS3_ffiii_param_4,
	.param .f32 _Z17ldc_D3Q15_LBGK_tsPfPKfPKiS3_ffiii_param_5,
	.param .u32 _Z17ldc_D3Q15_LBGK_tsPfPKfPKiS3_ffiii_param_6,
	.param .u32 _Z17ldc_D3Q15_LBGK_tsPfPKfPKiS3_ffiii_param_7,
	.param .u32 _Z17ldc_D3Q15_LBGK_tsPfPKfPKiS3_ffiii_param_8
)
{
	.reg .pred 	%p<14>;
	.reg .b32 	%r<80>;
	.reg .b32 	%f<264>;
	.reg .b64 	%rd<68>;
	.reg .b64 	%fd<164>;

	ld.param.u64 	%rd2, [_Z17ldc_D3Q15_LBGK_tsPfPKfPKiS3_ffiii_param_1];
	ld.param.u64 	%rd4, [_Z17ldc_D3Q15_LBGK_tsPfPKfPKiS3_ffiii_param_3];
	ld.param.u32 	%r10, [_Z17ldc_D3Q15_LBGK_tsPfPKfPKiS3_ffiii_param_6];
	ld.param.u32 	%r13, [_Z17ldc_D3Q15_LBGK_tsPfPKfPKiS3_ffiii_param_7];
	ld.param.u32 	%r12, [_Z17ldc_D3Q15_LBGK_tsPfPKfPKiS3_ffiii_param_8];
	mov.u32 	%r14, %tid.x;
	mov.u32 	%r15, %ctaid.x;
	mov.u32 	%r16, %ntid.x;
	mad.lo.s32 	%r1, %r15, %r16, %r14;
	mov.u32 	%r17, %tid.y;
	mov.u32 	%r18, %ctaid.y;
	mov.u32 	%r19, %ntid.y;
	mad.lo.s32 	%r20, %r18, %r19, %r17;
	mov.u32 	%r21, %tid.z;
	mov.u32 	%r22, %ctaid.z;
	mov.u32 	%r23, %ntid.z;
	mad.lo.s32 	%r3, %r22, %r23, %r21;
	setp.ge.s32 	%p1, %r1, %r10;
	setp.ge.s32 	%p2, %r20, %r13;
	or.pred  	%p3, %p1, %p2;
	setp.ge.s32 	%p4, %r3, %r12;
	or.pred  	%p5, %p3, %p4;
	@%p5 bra 	$L__BB0_6;
	cvta.to.global.u64 	%rd5, %rd2;
	cvta.to.global.u64 	%rd6, %rd4;
	mul.lo.s32 	%r4, %r10, %r20;
	add.s32 	%r5, %r4, %r1;
	mul.lo.s32 	%r24, %r10, %r3;
	mul.lo.s32 	%r6, %r24, %r13;
	add.s32 	%r7, %r5, %r6;
	mul.wide.s32 	%rd7, %r7, 4;
	add.s64 	%rd8, %rd5, %rd7;
	ld.global.f32 	%f249, [%rd8];
	mul.lo.s32 	%r8, %r13, %r10;
	mul.lo.s32 	%r9, %r8, %r12;
	mul.wide.s32 	%rd9, %r9, 4;
	add.s64 	%rd10, %rd8, %rd9;
	ld.global.f32 	%f251, [%rd10];
	add.s64 	%rd11, %rd10, %rd9;
	ld.global.f32 	%f250, [%rd11];
	add.s64 	%rd12, %rd11, %rd9;
	ld.global.f32 	%f253, [%rd12];
	add.s64 	%rd13, %rd12, %rd9;
	ld.global.f32 	%f252, [%rd13];
	add.s64 	%rd14, %rd13, %rd9;
	ld.global.f32 	%f255, [%rd14];
	add.s64 	%rd15, %rd14, %rd9;
	ld.global.f32 	%f254, [%rd15];
	add.s64 	%rd16, %rd15, %rd9;
	ld.global.f32 	%f263, [%rd16];
	add.s64 	%rd17, %rd16, %rd9;
	ld.global.f32 	%f262, [%rd17];
	add.s64 	%rd18, %rd17, %rd9;
	ld.global.f32 	%f261, [%rd18];
	add.s64 	%rd19, %rd18, %rd9;
	ld.global.f32 	%f260, [%rd19];
	add.s64 	%rd20, %rd19, %rd9;
	ld.global.f32 	%f259, [%rd20];
	add.s64 	%rd21, %rd20, %rd9;
	ld.global.f32 	%f258, [%rd21];
	add.s64 	%rd22, %rd21, %rd9;
	ld.global.f32 	%f257, [%rd22];
	add.s64 	%rd23, %rd22, %rd9;
	ld.global.f32 	%f256, [%rd23];
	add.f32 	%f83, %f249, %f251;
	add.f32 	%f84, %f83, %f250;
	add.f32 	%f85, %f84, %f253;
	add.f32 	%f86, %f85, %f252;
	add.f32 	%f87, %f86, %f255;
	add.f32 	%f88, %f87, %f254;
	add.f32 	%f89, %f88, %f263;
	add.f32 	%f90, %f89, %f262;
	add.f32 	%f91, %f90, %f261;
	add.f32 	%f92, %f91, %f260;
	add.f32 	%f93, %f92, %f259;
	add.f32 	%f94, %f93, %f258;
	add.f32 	%f95, %f94, %f257;
	add.f32 	%f16, %f95, %f256;
	sub.f32 	%f96, %f251, %f250;
	add.f32 	%f97, %f96, %f263;
	sub.f32 	%f98, %f97, %f262;
	add.f32 	%f99, %f98, %f261;
	sub.f32 	%f100, %f99, %f260;
	add.f32 	%f101, %f100, %f259;
	sub.f32 	%f102, %f101, %f258;
	add.f32 	%f103, %f102, %f257;
	sub.f32 	%f104, %f103, %f256;
	div.rn.f32 	%f246, %f104, %f16;
	sub.f32 	%f105, %f253, %f252;
	add.f32 	%f106, %f105, %f263;
	add.f32 	%f107, %f106, %f262;
	sub.f32 	%f108, %f107, %f261;
	sub.f32 	%f109, %f108, %f260;
	add.f32 	%f110, %f109, %f259;
	add.f32 	%f111, %f110, %f258;
	sub.f32 	%f112, %f111, %f257;
	sub.f32 	%f113, %f112, %f256;
	div.rn.f32 	%f247, %f113, %f16;
	sub.f32 	%f114, %f255, %f254;
	add.f32 	%f115, %f114, %f263;
	add.f32 	%f116, %f115, %f262;
	add.f32 	%f117, %f116, %f261;
	add.f32 	%f118, %f117, %f260;
	sub.f32 	%f119, %f118, %f259;
	sub.f32 	%f120, %f119, %f258;
	sub.f32 	%f121, %f120, %f257;
	sub.f32 	%f122, %f121, %f256;
	div.rn.f32 	%f248, %f122, %f16;
	add.s64 	%rd24, %rd6, %rd7;
	ld.global.u32 	%r25, [%rd24];
	setp.ne.s32 	%p6, %r25, 1;
	@%p6 bra 	$L__BB0_3;
	ld.param.f32 	%f230, [_Z17ldc_D3Q15_LBGK_tsPfPKfPKiS3_ffiii_param_4];
	mul.f32 	%f124, %f246, 0fC0400000;
	cvt.f64.f32 	%fd1, %f16;
	mul.f64 	%fd2, %fd1, 0d3FBC71C71C71C71C;
	cvt.f64.f32 	%fd3, %f124;
	cvt.f64.f32 	%fd4, %f251;
	fma.rn.f64 	%fd5, %fd2, %fd3, %fd4;
	cvt.rn.f32.f64 	%f251, %fd5;
	mul.f32 	%f125, %f246, 0f40400000;
	cvt.f64.f32 	%fd6, %f125;
	cvt.f64.f32 	%fd7, %f250;
	fma.rn.f64 	%fd8, %fd2, %fd6, %fd7;
	cvt.rn.f32.f64 	%f250, %fd8;
	sub.f32 	%f126, %f230, %f247;
	mul.f32 	%f127, %f126, 0f40400000;
	cvt.f64.f32 	%fd9, %f127;
	cvt.f64.f32 	%fd10, %f253;
	fma.rn.f64 	%fd11, %fd2, %fd9, %fd10;
	cvt.rn.f32.f64 	%f253, %fd11;
	mul.f32 	%f128, %f126, 0fC0400000;
	cvt.f64.f32 	%fd12, %f128;
	cvt.f64.f32 	%fd13, %f252;
	fma.rn.f64 	%fd14, %fd2, %fd12, %fd13;
	cvt.rn.f32.f64 	%f252, %fd14;
	mul.f32 	%f129, %f248, 0fC0400000;
	cvt.f64.f32 	%fd15, %f129;
	cvt.f64.f32 	%fd16, %f255;
	fma.rn.f64 	%fd17, %fd2, %fd15, %fd16;
	cvt.rn.f32.f64 	%f255, %fd17;
	mul.f32 	%f130, %f248, 0f40400000;
	cvt.f64.f32 	%fd18, %f130;
	cvt.f64.f32 	%fd19, %f254;
	fma.rn.f64 	%fd20, %fd2, %fd18, %fd19;
	cvt.rn.f32.f64 	%f254, %fd20;
	neg.f32 	%f131, %f246;
	cvt.f64.f32 	%fd21, %f131;
	cvt.f64.f32 	%fd22, %f126;
	add.f64 	%fd23, %fd21, %fd22;
	neg.f32 	%f132, %f248;
	cvt.f64.f32 	%fd24, %f132;
	add.f64 	%fd25, %fd23, %fd24;
	mul.f64 	%fd26, %fd25, 0d4008000000000000;
	cvt.rn.f32.f64 	%f133, %fd26;
	mul.f64 	%fd27, %fd1, 0d3F8C71C71C71C71C;
	cvt.f64.f32 	%fd28, %f133;
	cvt.f64.f32 	%fd29, %f263;
	fma.rn.f64 	%fd30, %fd27, %fd28, %fd29;
	cvt.rn.f32.f64 	%f263, %fd30;
	cvt.f64.f32 	%fd31, %f246;
	add.f64 	%fd32, %fd31, %fd22;
	add.f64 	%fd33, %fd32, %fd24;
	mul.f64 	%fd34, %fd33, 0d4008000000000000;
	cvt.rn.f32.f64 	%f134, %fd34;
	cvt.f64.f32 	%fd35, %f134;
	cvt.f64.f32 	%fd36, %f262;
	fma.rn.f64 	%fd37, %fd27, %fd35, %fd36;
	cvt.rn.f32.f64 	%f262, %fd37;
	sub.f64 	%fd38, %fd21, %fd22;
	add.f64 	%fd39, %fd38, %fd24;
	mul.f64 	%fd40, %fd39, 0d4008000000000000;
	cvt.rn.f32.f64 	%f135, %fd40;
	cvt.f64.f32 	%fd41, %f135;
	cvt.f64.f32 	%fd42, %f261;
	fma.rn.f64 	%fd43, %fd27, %fd41, %fd42;
	cvt.rn.f32.f64 	%f261, %fd43;
	sub.f64 	%fd44, %fd31, %fd22;
	add.f64 	%fd45, %fd44, %fd24;
	mul.f64 	%fd46, %fd45, 0d4008000000000000;
	cvt.rn.f32.f64 	%f136, %fd46;
	cvt.f64.f32 	%fd47, %f136;
	cvt.f64.f32 	%fd48, %f260;
	fma.rn.f64 	%fd49, %fd27, %fd47, %fd48;
	cvt.rn.f32.f64 	%f260, %fd49;
	cvt.f64.f32 	%fd50, %f248;
	add.f64 	%fd51, %fd23, %fd50;
	mul.f64 	%fd52, %fd51, 0d4008000000000000;
	cvt.rn.f32.f64 	%f137, %fd52;
	cvt.f64.f32 	%fd53, %f137;
	cvt.f64.f32 	%fd54, %f259;
	fma.rn.f64 	%fd55, %fd27, %fd53, %fd54;
	cvt.rn.f32.f64 	%f259, %fd55;
	add.f64 	%fd56, %fd32, %fd50;
	mul.f64 	%fd57, %fd56, 0d4008000000000000;
	cvt.rn.f32.f64 	%f138, %fd57;
	cvt.f64.f32 	%fd58, %f138;
	cvt.f64.f32 	%fd59, %f258;
	fma.rn.f64 	%fd60, %fd27, %fd58, %fd59;
	cvt.rn.f32.f64 	%f258, %fd60;
	add.f64 	%fd61, %fd38, %fd50;
	mul.f64 	%fd62, %fd61, 0d4008000000000000;
	cvt.rn.f32.f64 	%f139, %fd62;
	cvt.f64.f32 	%fd63, %f139;
	cvt.f64.f32 	%fd64, %f257;
	fma.rn.f64 	%fd65, %fd27, %fd63, %fd64;
	cvt.rn.f32.f64 	%f257, %fd65;
	add.f64 	%fd66, %fd44, %fd50;
	mul.f64 	%fd67, %fd66, 0d4008000000000000;
	cvt.rn.f32.f64 	%f140, %fd67;
	cvt.f64.f32 	%fd68, %f140;
	cvt.f64.f32 	%fd69, %f256;
	fma.rn.f64 	%fd70, %fd27, %fd68, %fd69;
	cvt.rn.f32.f64 	%f256, %fd70;
	mov.f32 	%f246, 0f00000000;
	mov.f32 	%f247, %f230;
	mov.f32 	%f248, %f246;
$L__BB0_3:
	ld.param.u64 	%rd67, [_Z17ldc_D3Q15_LBGK_tsPfPKfPKiS3_ffiii_param_2];
	cvta.to.global.u64 	%rd25, %rd67;
	mul.wide.s32 	%rd26, %r7, 4;
	add.s64 	%rd27, %rd25, %rd26;
	ld.global.u32 	%r26, [%rd27];
	setp.eq.s32 	%p7, %r26, 1;
	@%p7 bra 	$L__BB0_5;
	ld.param.f32 	%f231, [_Z17ldc_D3Q15_LBGK_tsPfPKfPKiS3_ffiii_param_5];
	cvt.f64.f32 	%fd71, %f16;
	mul.f64 	%fd72, %fd71, 0dBFCC71C71C71C71C;
	mul.f32 	%f141, %f247, %f247;
	fma.rn.f32 	%f142, %f246, %f246, %f141;
	fma.rn.f32 	%f143, %f248, %f248, %f142;
	cvt.f64.f32 	%fd73, %f143;
	mul.f64 	%fd74, %fd73, 0d3FF8000000000000;
	mov.f64 	%fd75, 0d3FF0000000000000;
	sub.f64 	%fd76, %fd75, %fd74;
	mul.f64 	%fd77, %fd72, %fd76;
	cvt.rn.f32.f64 	%f144, %fd77;
	add.f32 	%f145, %f249, %f144;
	mul.f32 	%f146, %f231, %f145;
	sub.f32 	%f249, %f249, %f146;
	mul.f32 	%f147, %f246, 0f40400000;
	mul.f64 	%fd78, %fd71, 0d3FBC71C71C71C71C;
	cvt.f64.f32 	%fd79, %f147;
	add.f64 	%fd80, %fd79, 0d3FF0000000000000;
	mul.f32 	%f148, %f147, %f147;
	cvt.f64.f32 	%fd81, %f148;
	fma.rn.f64 	%fd82, %fd81, 0d3FE0000000000000, %fd80;
	sub.f64 	%fd83, %fd82, %fd74;
	mul.f64 	%fd84, %fd78, %fd83;
	cvt.rn.f32.f64 	%f149, %fd84;
	sub.f32 	%f150, %f251, %f149;
	mul.f32 	%f151, %f231, %f150;
	sub.f32 	%f52, %f251, %f151;
	mul.f32 	%f152, %f246, 0fC0400000;
	cvt.f64.f32 	%fd85, %f152;
	add.f64 	%fd86, %fd85, 0d3FF0000000000000;
	mul.f32 	%f153, %f152, %f152;
	cvt.f64.f32 	%fd87, %f153;
	fma.rn.f64 	%fd88, %fd87, 0d3FE0000000000000, %fd86;
	sub.f64 	%fd89, %fd88, %fd74;
	mul.f64 	%fd90, %fd78, %fd89;
	cvt.rn.f32.f64 	%f154, %fd90;
	sub.f32 	%f155, %f250, %f154;
	mul.f32 	%f156, %f231, %f155;
	sub.f32 	%f251, %f250, %f156;
	mul.f32 	%f157, %f247, 0f40400000;
	cvt.f64.f32 	%fd91, %f157;
	add.f64 	%fd92, %fd91, 0d3FF0000000000000;
	mul.f32 	%f158, %f157, %f157;
	cvt.f64.f32 	%fd93, %f158;
	fma.rn.f64 	%fd94, %fd93, 0d3FE0000000000000, %fd92;
	sub.f64 	%fd95, %fd94, %fd74;
	mul.f64 	%fd96, %fd78, %fd95;
	cvt.rn.f32.f64 	%f159, %fd96;
	sub.f32 	%f160, %f253, %f159;
	mul.f32 	%f161, %f231, %f160;
	sub.f32 	%f54, %f253, %f161;
	mul.f32 	%f162, %f247, 0fC0400000;
	cvt.f64.f32 	%fd97, %f162;
	add.f64 	%fd98, %fd97, 0d3FF0000000000000;
	mul.f32 	%f163, %f162, %f162;
	cvt.f64.f32 	%fd99, %f163;
	fma.rn.f64 	%fd100, %fd99, 0d3FE0000000000000, %fd98;
	sub.f64 	%fd101, %fd100, %fd74;
	mul.f64 	%fd102, %fd78, %fd101;
	cvt.rn.f32.f64 	%f164, %fd102;
	sub.f32 	%f165, %f252, %f164;
	mul.f32 	%f166, %f231, %f165;
	sub.f32 	%f253, %f252, %f166;
	mul.f32 	%f167, %f248, 0f40400000;
	cvt.f64.f32 	%fd103, %f167;
	add.f64 	%fd104, %fd103, 0d3FF0000000000000;
	mul.f32 	%f168, %f167, %f167;
	cvt.f64.f32 	%fd105, %f168;
	fma.rn.f64 	%fd106, %fd105, 0d3FE0000000000000, %fd104;
	sub.f64 	%fd107, %fd106, %fd74;
	mul.f64 	%fd108, %fd78, %fd107;
	cvt.rn.f32.f64 	%f169, %fd108;
	sub.f32 	%f170, %f255, %f169;
	mul.f32 	%f171, %f231, %f170;
	sub.f32 	%f56, %f255, %f171;
	mul.f32 	%f172, %f248, 0fC0400000;
	cvt.f64.f32 	%fd109, %f172;
	add.f64 	%fd110, %fd109, 0d3FF0000000000000;
	mul.f32 	%f173, %f172, %f172;
	cvt.f64.f32 	%fd111, %f173;
	fma.rn.f64 	%fd112, %fd111, 0d3FE0000000000000, %fd110;
	sub.f64 	%fd113, %fd112, %fd74;
	mul.f64 	%fd114, %fd78, %fd113;
	cvt.rn.f32.f64 	%f174, %fd114;
	sub.f32 	%f175, %f254, %f174;
	mul.f32 	%f176, %f231, %f175;
	sub.f32 	%f255, %f254, %f176;
	add.f32 	%f177, %f246, %f247;
	add.f32 	%f178, %f177, %f248;
	mul.f32 	%f179, %f178, 0f40400000;
	mul.f64 	%fd115, %fd71, 0d3F8C71C71C71C71C;
	cvt.f64.f32 	%fd116, %f179;
	add.f64 	%fd117, %fd116, 0d3FF0000000000000;
	mul.f32 	%f180, %f179, %f179;
	cvt.f64.f32 	%fd118, %f180;
	fma.rn.f64 	%fd119, %fd118, 0d3FE0000000000000, %fd117;
	sub.f64 	%fd120, %fd119, %fd74;
	mul.f64 	%fd121, %fd115, %fd120;
	cvt.rn.f32.f64 	%f181, %fd121;
	sub.f32 	%f182, %f263, %f181;
	mul.f32 	%f183, %f231, %f182;
	sub.f32 	%f58, %f263, %f183;
	sub.f32 	%f184, %f247, %f246;
	add.f32 	%f185, %f184, %f248;
	mul.f32 	%f186, %f185, 0f40400000;
	cvt.f64.f32 	%fd122, %f186;
	add.f64 	%fd123, %fd122, 0d3FF0000000000000;
	mul.f32 	%f187, %f186, %f186;
	cvt.f64.f32 	%fd124, %f187;
	fma.rn.f64 	%fd125, %fd124, 0d3FE0000000000000, %fd123;
	sub.f64 	%fd126, %fd125, %fd74;
	mul.f64 	%fd127, %fd115, %fd126;
	cvt.rn.f32.f64 	%f188, %fd127;
	sub.f32 	%f189, %f262, %f188;
	mul.f32 	%f190, %f231, %f189;
	sub.f32 	%f59, %f262, %f190;
	sub.f32 	%f191, %f246, %f247;
	add.f32 	%f192, %f191, %f248;
	mul.f32 	%f193, %f192, 0f40400000;
	cvt.f64.f32 	%fd128, %f193;
	add.f64 	%fd129, %fd128, 0d3FF0000000000000;
	mul.f32 	%f194, %f193, %f193;
	cvt.f64.f32 	%fd130, %f194;
	fma.rn.f64 	%fd131, %fd130, 0d3FE0000000000000, %fd129;
	sub.f64 	%fd132, %fd131, %fd74;
	mul.f64 	%fd133, %fd115, %fd132;
	cvt.rn.f32.f64 	%f195, %fd133;
	sub.f32 	%f196, %f261, %f195;
	mul.f32 	%f197, %f231, %f196;
	sub.f32 	%f60, %f261, %f197;
	neg.f32 	%f198, %f246;
	sub.f32 	%f199, %f198, %f247;
	add.f32 	%f200, %f199, %f248;
	mul.f32 	%f201, %f200, 0f40400000;
	cvt.f64.f32 	%fd134, %f201;
	add.f64 	%fd135, %fd134, 0d3FF0000000000000;
	mul.f32 	%f202, %f201, %f201;
	cvt.f64.f32 	%fd136, %f202;
	fma.rn.f64 	%fd137, %fd136, 0d3FE0000000000000, %fd135;
	sub.f64 	%fd138, %fd137, %fd74;
	mul.f64 	%fd139, %fd115, %fd138;
	cvt.rn.f32.f64 	%f203, %fd139;
	sub.f32 	%f204, %f260, %f203;
	mul.f32 	%f205, %f231, %f204;
	sub.f32 	%f61, %f260, %f205;
	sub.f32 	%f206, %f177, %f248;
	mul.f32 	%f207, %f206, 0f40400000;
	cvt.f64.f32 	%fd140, %f207;
	add.f64 	%fd141, %fd140, 0d3FF0000000000000;
	mul.f32 	%f208, %f207, %f207;
	cvt.f64.f32 	%fd142, %f208;
	fma.rn.f64 	%fd143, %fd142, 0d3FE0000000000000, %fd141;
	sub.f64 	%fd144, %fd143, %fd74;
	mul.f64 	%fd145, %fd115, %fd144;
	cvt.rn.f32.f64 	%f209, %fd145;
	sub.f32 	%f210, %f259, %f209;
	mul.f32 	%f211, %f231, %f210;
	sub.f32 	%f260, %f259, %f211;
	sub.f32 	%f212, %f184, %f248;
	mul.f32 	%f213, %f212, 0f40400000;
	cvt.f64.f32 	%fd146, %f213;
	add.f64 	%fd147, %fd146, 0d3FF0000000000000;
	mul.f32 	%f214, %f213, %f213;
	cvt.f64.f32 	%fd148, %f214;
	fma.rn.f64 	%fd149, %fd148, 0d3FE0000000000000, %fd147;
	sub.f64 	%fd150, %fd149, %fd74;
	mul.f64 	%fd151, %fd115, %fd150;
	cvt.rn.f32.f64 	%f215, %fd151;
	sub.f32 	%f216, %f258, %f215;
	mul.f32 	%f217, %f231, %f216;
	sub.f32 	%f261, %f258, %f217;
	sub.f32 	%f218, %f191, %f248;
	mul.f32 	%f219, %f218, 0f40400000;
	cvt.f64.f32 	%fd152, %f219;
	add.f64 	%fd153, %fd152, 0d3FF0000000000000;
	mul.f32 	%f220, %f219, %f219;
	cvt.f64.f32 	%fd154, %f220;
	fma.rn.f64 	%fd155, %fd154, 0d3FE0000000000000, %fd153;
	sub.f64 	%fd156, %fd155, %fd74;
	mul.f64 	%fd157, %fd115, %fd156;
	cvt.rn.f32.f64 	%f221, %fd157;
	sub.f32 	%f222, %f257, %f221;
	mul.f32 	%f223, %f231, %f222;
	sub.f32 	%f262, %f257, %f223;
	sub.f32 	%f224, %f199, %f248;
	mul.f32 	%f225, %f224, 0f40400000;
	cvt.f64.f32 	%fd158, %f225;
	add.f64 	%fd159, %fd158, 0d3FF0000000000000;
	mul.f32 	%f226, %f225, %f225;
	cvt.f64.f32 	%fd160, %f226;
	fma.rn.f64 	%fd161, %fd160, 0d3FE0000000000000, %fd159;
	sub.f64 	%fd162, %fd161, %fd74;
	mul.f64 	%fd163, %fd115, %fd162;
	cvt.rn.f32.f64 	%f227, %fd163;
	sub.f32 	%f228, %f256, %f227;
	mul.f32 	%f229, %f231, %f228;
	sub.f32 	%f263, %f256, %f229;
	mov.f32 	%f250, %f52;
	mov.f32 	%f252, %f54;
	mov.f32 	%f254, %f56;
	mov.f32 	%f256, %f58;
	mov.f32 	%f257, %f59;
	mov.f32 	%f258, %f60;
	mov.f32 	%f259, %f61;
$L__BB0_5:
	ld.param.u64 	%rd66, [_Z17ldc_D3Q15_LBGK_tsPfPKfPKiS3_ffiii_param_0];
	mul.lo.s32 	%r27, %r10, %r13;
	mul.lo.s32 	%r28, %r27, %r12;
	shl.b32 	%r29, %r28, 2;
	cvta.to.global.u64 	%rd28, %rd66;
	mul.wide.s32 	%rd29, %r7, 4;
	add.s64 	%rd30, %rd28, %rd29;
	st.global.f32 	[%rd30], %f249;
	add.s32 	%r30, %r1, 1;
	setp.eq.s32 	%p8, %r30, %r10;
	selp.b32 	%r31, 0, %r30, %p8;
	add.s32 	%r32, %r31, %r4;
	add.s32 	%r33, %r32, %r6;
	add.s32 	%r34, %r33, %r9;
	mul.wide.s32 	%rd31, %r34, 4;
	add.s64 	%rd32, %rd28, %rd31;
	st.global.f32 	[%rd32], %f250;
	setp.lt.s32 	%p9, %r1, 1;
	selp.b32 	%r35, %r10, %r1, %p9;
	add.s32 	%r36, %r35, -1;
	shl.b32 	%r37, %r28, 1;
	cvt.s64.s32 	%rd33, %r37;
	cvt.s64.s32 	%rd34, %r6;
	cvt.s64.s32 	%rd35, %r4;
	cvt.s64.s32 	%rd36, %r35;
	add.s64 	%rd37, %rd36, %rd35;
	add.s64 	%rd38, %rd37, %rd34;
	add.s64 	%rd39, %rd38, %rd33;
	shl.b64 	%rd40, %rd39, 2;
	add.s64 	%rd41, %rd28, %rd40;
	st.global.f32 	[%rd41+-4], %f251;
	add.s32 	%r38, %r20, 1;
	setp.eq.s32 	%p10, %r38, %r13;
	selp.b32 	%r39, 0, %r38, %p10;
	mul.lo.s32 	%r40, %r39, %r10;
	add.s32 	%r41, %r6, %r1;
	mad.lo.s32 	%r42, %r9, 3, %r41;
	add.s32 	%r43, %r42, %r40;
	mul.wide.s32 	%rd42, %r43, 4;
	add.s64 	%rd43, %rd28, %rd42;
	st.global.f32 	[%rd43], %f252;
	setp.eq.s32 	%p11, %r20, 0;
	selp.b32 	%r44, %r13, %r20, %p11;
	add.s32 	%r45, %r44, -1;
	mul.lo.s32 	%r46, %r45, %r10;
	add.s32 	%r47, %r42, %r9;
	add.s32 	%r48, %r47, %r46;
	mul.wide.s32 	%rd44, %r48, 4;
	add.s64 	%rd45, %rd28, %rd44;
	st.global.f32 	[%rd45], %f253;
	add.s32 	%r49, %r3, 1;
	setp.eq.s32 	%p12, %r49, %r12;
	selp.b32 	%r50, 0, %r49, %p12;
	mul.lo.s32 	%r51, %r8, %r50;
	mad.lo.s32 	%r52, %r9, 5, %r5;
	add.s32 	%r53, %r52, %r51;
	mul.wide.s32 	%rd46, %r53, 4;
	add.s64 	%rd47, %rd28, %rd46;
	st.global.f32 	[%rd47], %f254;
	setp.eq.s32 	%p13, %r3, 0;
	selp.b32 	%r54, %r12, %r3, %p13;
	add.s32 	%r55, %r54, -1;
	mul.lo.s32 	%r56, %r8, %r55;
	add.s32 	%r57, %r52, %r9;
	add.s32 	%r58, %r57, %r56;
	mul.wide.s32 	%rd48, %r58, 4;
	add.s64 	%rd49, %rd28, %rd48;
	st.global.f32 	[%rd49], %f255;
	add.s32 	%r59, %r40, %r31;
	mad.lo.s32 	%r60, %r9, 7, %r59;
	add.s32 	%r61, %r60, %r51;
	mul.wide.s32 	%rd50, %r61, 4;
	add.s64 	%rd51, %rd28, %rd50;
	st.global.f32 	[%rd51], %f256;
	add.s32 	%r62, %r40, %r36;
	shl.b32 	%r63, %r28, 3;
	add.s32 	%r64, %r62, %r63;
	add.s32 	%r65, %r64, %r51;
	mul.wide.s32 	%rd52, %r65, 4;
	add.s64 	%rd53, %rd28, %rd52;
	st.global.f32 	[%rd53], %f257;
	add.s32 	%r66, %r46, %r31;
	mad.lo.s32 	%r67, %r9, 9, %r66;
	add.s32 	%r68, %r67, %r51;
	mul.wide.s32 	%rd54, %r68, 4;
	add.s64 	%rd55, %rd28, %rd54;
	st.global.f32 	[%rd55], %f258;
	add.s32 	%r69, %r46, %r36;
	mad.lo.s32 	%r70, %r9, 10, %r69;
	add.s32 	%r71, %r70, %r51;
	mul.wide.s32 	%rd56, %r71, 4;
	add.s64 	%rd57, %rd28, %rd56;
	st.global.f32 	[%rd57], %f259;
	add.s32 	%r72, %r60, %r29;
	add.s32 	%r73, %r72, %r56;
	mul.wide.s32 	%rd58, %r73, 4;
	add.s64 	%rd59, %rd28, %rd58;
	st.global.f32 	[%rd59], %f260;
	add.s32 	%r74, %r64, %r29;
	add.s32 	%r75, %r74, %r56;
	mul.wide.s32 	%rd60, %r75, 4;
	add.s64 	%rd61, %rd28, %rd60;
	st.global.f32 	[%rd61], %f261;
	add.s32 	%r76, %r67, %r29;
	add.s32 	%r77, %r76, %r56;
	mul.wide.s32 	%rd62, %r77, 4;
	add.s64 	%rd63, %rd28, %rd62;
	st.global.f32 	[%rd63], %f262;
	add.s32 	%r78, %r70, %r29;
	add.s32 	%r79, %r78, %r56;
	mul.wide.s32 	%rd64, %r79, 4;
	add.s64 	%rd65, %rd28, %rd64;
	st.global.f32 	[%rd65], %f263;
$L__BB0_6:
	ret;

}


// ===== COMPILED SASS (sm_100) =====

	.target	sm_100

	.elftype	@"ET_EXEC"


//--------------------- .note.nv.tkinfo           --------------------------
	.section	.note.nv.tkinfo,"",@"SHT_NOTE"
	.sectionflags	@"SHF_NOTE_NV_TKINFO"
	.tkinfo
        /*0018*/ 	.word	0x00000002
        /*0030*/ 	.string	""
        /*0030*/ 	.string	"ptxas"
        /*0030*/ 	.string	"Cuda compilation tools, release 13.0, V13.0.88"
        /*0030*/ 	.string	"Build cuda_13.0.r13.0/compiler.36424714_0"
        /*0030*/ 	.string	"-arch sm_100 -m 64 "



//--------------------- .note.nv.cuinfo           --------------------------
	.section	.note.nv.cuinfo,"",@"SHT_NOTE"
	.sectionflags	@"SHF_NOTE_NV_CUINFO"
        /*0018*/ 	.short	0x0002
        /*001a*/ 	.short	0x0064
        /*001c*/ 	.short	0x0082
	.zero		2


//--------------------- .nv.info                  --------------------------
	.section	.nv.info,"",@"SHT_CUDA_INFO"
	.align	4


	//----- nvinfo : EIATTR_REGCOUNT
	.align		4
        /*0000*/ 	.byte	0x04, 0x2f
        /*0002*/ 	.short	(.L_1 - .L_0)
	.align		4
.L_0:
        /*0004*/ 	.word	index@(_Z17ldc_D3Q15_LBGK_tsPfPKfPKiS3_ffiii)
        /*0008*/ 	.word	0x00000038


	//----- nvinfo : EIATTR_FRAME_SIZE
	.align		4
.L_1:
        /*000c*/ 	.byte	0x04, 0x11
        /*000e*/ 	.short	(.L_3 - .L_2)
	.align		4
.L_2:
        /*0010*/ 	.word	index@($__internal_0_$__cuda_sm3x_div_rn_noftz_f32_slowpath)
        /*0014*/ 	.word	0x00000000


	//----- nvinfo : EIATTR_FRAME_SIZE
	.align		4
.L_3:
        /*0018*/ 	.byte	0x04, 0x11
        /*001a*/ 	.short	(.L_5 - .L_4)
	.align		4
.L_4:
        /*001c*/ 	.word	index@(_Z17ldc_D3Q15_LBGK_tsPfPKfPKiS3_ffiii)
        /*0020*/ 	.word	0x00000000


	//----- nvinfo : EIATTR_MIN_STACK_SIZE
	.align		4
.L_5:
        /*0024*/ 	.byte	0x04, 0x12
        /*0026*/ 	.short	(.L_7 - .L_6)
	.align		4
.L_6:
        /*0028*/ 	.word	index@(_Z17ldc_D3Q15_LBGK_tsPfPKfPKiS3_ffiii)
        /*002c*/ 	.word	0x00000000
.L_7:


//--------------------- .nv.compat                --------------------------
	.section	.nv.compat,"",@"SHT_CUDA_COMPAT_INFO"
	.align	4
        /*0000*/ 	.byte	0x02, 0x09, 0x00, 0x00, 0x02, 0x02, 0x01, 0x00, 0x02, 0x05, 0x05, 0x00, 0x03, 0x07, 0x01, 0x01
        /*0010*/ 	.byte	0x02, 0x03, 0x00, 0x00, 0x02, 0x06, 0x01, 0x00, 0x04, 0x0b, 0x08, 0x00, 0x01, 0x00, 0x00, 0x00
        /*0020*/ 	.byte	0x00, 0x00, 0x00, 0x00


//--------------------- .nv.info._Z17ldc_D3Q15_LBGK_tsPfPKfPKiS3_ffiii --------------------------
	.section	.nv.info._Z17ldc_D3Q15_LBGK_tsPfPKfPKiS3_ffiii,"",@"SHT_CUDA_INFO"
	.sectionflags	@""
	.align	4


	//----- nvinfo : EIATTR_CUDA_API_VERSION
	.align		4
        /*0000*/ 	.byte	0x04, 0x37
        /*0002*/ 	.short	(.L_9 - .L_8)
.L_8:
        /*0004*/ 	.word	0x00000082


	//----- nvinfo : EIATTR_KPARAM_INFO
	.align		4
.L_9:
        /*0008*/ 	.byte	0x04, 0x17
        /*000a*/ 	.short	(.L_11 - .L_10)
.L_10:
        /*000c*/ 	.word	0x00000000
        /*0010*/ 	.short	0x0008
        /*0012*/ 	.short	0x0030
        /*0014*/ 	.byte	0x00, 0xf0, 0x11, 0x00


	//----- nvinfo : EIATTR_KPARAM_INFO
	.align		4
.L_11:
        /*0018*/ 	.byte	0x04, 0x17
        /*001a*/ 	.short	(.L_13 - .L_12)
.L_12:
        /*001c*/ 	.word	0x00000000
        /*0020*/ 	.short	0x0007
        /*0022*/ 	.short	0x002c
        /*0024*/ 	.byte	0x00, 0xf0, 0x11, 0x00


	//----- nvinfo : EIATTR_KPARAM_INFO
	.align		4
.L_13:
        /*0028*/ 	.byte	0x04, 0x17
        /*002a*/ 	.short	(.L_15 - .L_14)
.L_14:
        /*002c*/ 	.word	0x00000000
        /*0030*/ 	.short	0x0006
        /*0032*/ 	.short	0x0028
        /*0034*/ 	.byte	0x00, 0xf0, 0x11, 0x00


	//----- nvinfo : EIATTR_KPARAM_INFO
	.align		4
.L_15:
        /*0038*/ 	.byte	0x04, 0x17
        /*003a*/ 	.short	(.L_17 - .L_16)
.L_16:
        /*003c*/ 	.word	0x00000000
        /*0040*/ 	.short	0x0005
        /*0042*/ 	.short	0x0024
        /*0044*/ 	.byte	0x00, 0xf0, 0x11, 0x00


	//----- nvinfo : EIATTR_KPARAM_INFO
	.align		4
.L_17:
        /*0048*/ 	.byte	0x04, 0x17
        /*004a*/ 	.short	(.L_19 - .L_18)
.L_18:
        /*004c*/ 	.word	0x00000000
        /*0050*/ 	.short	0x0004
        /*0052*/ 	.short	0x0020
        /*0054*/ 	.byte	0x00, 0xf0, 0x11, 0x00


	//----- nvinfo : EIATTR_KPARAM_INFO
	.align		4
.L_19:
        /*0058*/ 	.byte	0x04, 0x17
        /*005a*/ 	.short	(.L_21 - .L_20)
.L_20:
        /*005c*/ 	.word	0x00000000
        /*0060*/ 	.short	0x0003
        /*0062*/ 	.short	0x0018
        /*0064*/ 	.byte	0x00, 0xf5, 0x21, 0x00


	//----- nvinfo : EIATTR_KPARAM_INFO
	.align		4
.L_21:
        /*0068*/ 	.byte	0x04, 0x17
        /*006a*/ 	.short	(.L_23 - .L_22)
.L_22:
        /*006c*/ 	.word	0x00000000
        /*0070*/ 	.short	0x0002
        /*0072*/ 	.short	0x0010
        /*0074*/ 	.byte	0x00, 0xf5, 0x21, 0x00


	//----- nvinfo : EIATTR_KPARAM_INFO
	.align		4
.L_23:
        /*0078*/ 	.byte	0x04, 0x17
        /*007a*/ 	.short	(.L_25 - .L_24)
.L_24:
        /*007c*/ 	.word	0x00000000
        /*0080*/ 	.short	0x0001
        /*0082*/ 	.short	0x0008
        /*0084*/ 	.byte	0x00, 0xf5, 0x21, 0x00


	//----- nvinfo : EIATTR_KPARAM_INFO
	.align		4
.L_25:
        /*0088*/ 	.byte	0x04, 0x17
        /*008a*/ 	.short	(.L_27 - .L_26)
.L_26:
        /*008c*/ 	.word	0x00000000
        /*0090*/ 	.short	0x0000
        /*0092*/ 	.short	0x0000
        /*0094*/ 	.byte	0x00, 0xf5, 0x21, 0x00


	//----- nvinfo : EIATTR_SPARSE_MMA_MASK
	.align		4
.L_27:
        /*0098*/ 	.byte	0x03, 0x50
        /*009a*/ 	.short	0x0000


	//----- nvinfo : EIATTR_MAXREG_COUNT
	.align		4
        /*009c*/ 	.byte	0x03, 0x1b
        /*009e*/ 	.short	0x00ff


	//----- nvinfo : EIATTR_MERCURY_ISA_VERSION
	.align		4
        /*00a0*/ 	.byte	0x03, 0x5f
        /*00a2*/ 	.short	0x0101


	//----- nvinfo : EIATTR_VRC_CTA_INIT_COUNT
	.align		4
        /*00a4*/ 	.byte	0x02, 0x4a
	.zero		1
	.zero		1


	//----- nvinfo : EIATTR_EXIT_INSTR_OFFSETS
	.align		4
        /*00a8*/ 	.byte	0x04, 0x1c
        /*00aa*/ 	.short	(.L_29 - .L_28)


	//   ....[0]....
.L_28:
        /*00ac*/ 	.word	0x00000120


	//   ....[1]....
        /*00b0*/ 	.word	0x00002290


	//----- nvinfo : EIATTR_CRS_STACK_SIZE
	.align		4
.L_29:
        /*00b4*/ 	.byte	0x04, 0x1e
        /*00b6*/ 	.short	(.L_31 - .L_30)
.L_30:
        /*00b8*/ 	.word	0x00000000


	//----- nvinfo : EIATTR_CBANK_PARAM_SIZE
	.align		4
.L_31:
        /*00bc*/ 	.byte	0x03, 0x19
        /*00be*/ 	.short	0x0034


	//----- nvinfo : EIATTR_PARAM_CBANK
	.align		4
        /*00c0*/ 	.byte	0x04, 0x0a
        /*00c2*/ 	.short	(.L_33 - .L_32)
	.align		4
.L_32:
        /*00c4*/ 	.word	index@(.nv.constant0._Z17ldc_D3Q15_LBGK_tsPfPKfPKiS3_ffiii)
        /*00c8*/ 	.short	0x0380
        /*00ca*/ 	.short	0x0034


	//----- nvinfo : EIATTR_SW_WAR
	.align		4
.L_33:
        /*00cc*/ 	.byte	0x04, 0x36
        /*00ce*/ 	.short	(.L_35 - .L_34)
.L_34:
        /*00d0*/ 	.word	0x00000008
.L_35:


//--------------------- .nv.callgraph             --------------------------
	.section	.nv.callgraph,"",@"SHT_CUDA_CALLGRAPH"
	.align	4
	.sectionentsize	8
	.align		4
        /*0000*/ 	.word	0x00000000
	.align		4
        /*0004*/ 	.word	0xffffffff
	.align		4
        /*0008*/ 	.word	0x00000000
	.align		4
        /*000c*/ 	.word	0xfffffffe
	.align		4
        /*0010*/ 	.word	0x00000000
	.align		4
        /*0014*/ 	.word	0xfffffffd
	.align		4
        /*0018*/ 	.word	0x00000000
	.align		4
        /*001c*/ 	.word	0xfffffffc


//--------------------- .text._Z17ldc_D3Q15_LBGK_tsPfPKfPKiS3_ffiii --------------------------
	.section	.text._Z17ldc_D3Q15_LBGK_tsPfPKfPKiS3_ffiii,"ax",@progbits
	.align	128
        .global         _Z17ldc_D3Q15_LBGK_tsPfPKfPKiS3_ffiii
        .type           _Z17ldc_D3Q15_LBGK_tsPfPKfPKiS3_ffiii,@function
        .size           _Z17ldc_D3Q15_LBGK_tsPfPKfPKiS3_ffiii,(.L_x_22 - _Z17ldc_D3Q15_LBGK_tsPfPKfPKiS3_ffiii)
        .other          _Z17ldc_D3Q15_LBGK_tsPfPKfPKiS3_ffiii,@"STO_CUDA_ENTRY STV_DEFAULT"
_Z17ldc_D3Q15_LBGK_tsPfPKfPKiS3_ffiii:
.text._Z17ldc_D3Q15_LBGK_tsPfPKfPKiS3_ffiii:
[----:B------:R-:W-:Y:S01]  /*0000*/  LDC R1, c[0x0][0x37c] ;  /* 0x0000df00ff017b82 */ /* 0x000fe20000000800 */
[----:B------:R-:W0:Y:S07]  /*0010*/  S2R R0, SR_TID.Y ;  /* 0x0000000000007919 */ /* 0x000e2e0000002200 */
[----:B------:R-:W1:Y:S01]  /*0020*/  LDC R3, c[0x0][0x360] ;  /* 0x0000d800ff037b82 */ /* 0x000e620000000800 */
[----:B------:R-:W2:Y:S01]  /*0030*/  LDCU.64 UR8, c[0x0][0x3a8] ;  /* 0x00007500ff0877ac */ /* 0x000ea20008000a00 */
[----:B------:R-:W1:Y:S01]  /*0040*/  S2R R2, SR_TID.X ;  /* 0x0000000000027919 */ /* 0x000e620000002100 */
[----:B------:R-:W3:Y:S05]  /*0050*/  S2R R4, SR_TID.Z ;  /* 0x0000000000047919 */ /* 0x000eea0000002300 */
[----:B------:R-:W0:Y:S08]  /*0060*/  S2UR UR5, SR_CTAID.Y ;  /* 0x00000000000579c3 */ /* 0x000e300000002600 */
[----:B------:R-:W0:Y:S08]  /*0070*/  LDC R5, c[0x0][0x364] ;  /* 0x0000d900ff057b82 */ /* 0x000e300000000800 */
[----:B------:R-:W1:Y:S08]  /*0080*/  S2UR UR4, SR_CTAID.X ;  /* 0x00000000000479c3 */ /* 0x000e700000002500 */
[----:B------:R-:W3:Y:S08]  /*0090*/  S2UR UR6, SR_CTAID.Z ;  /* 0x00000000000679c3 */ /* 0x000ef00000002700 */
[----:B------:R-:W3:Y:S01]  /*00a0*/  LDC R7, c[0x0][0x368] ;  /* 0x0000da00ff077b82 */ /* 0x000ee20000000800 */
[----:B0-----:R-:W-:-:S05]  /*00b0*/  IMAD R0, R5, UR5, R0 ;  /* 0x0000000505007c24 */ /* 0x001fca000f8e0200 */
[----:B--2---:R-:W-:Y:S02]  /*00c0*/  ISETP.GE.AND P0, PT, R0, UR9, PT ;  /* 0x0000000900007c0c */ /* 0x004fe4000bf06270 */
[----:B------:R-:W0:Y:S01]  /*00d0*/  LDC R6, c[0x0][0x3b0] ;  /* 0x0000ec00ff067b82 */ /* 0x000e220000000800 */
[----:B-1----:R-:W-:-:S05]  /*00e0*/  IMAD R2, R3, UR4, R2 ;  /* 0x0000000403027c24 */ /* 0x002fca000f8e0202 */
[----:B------:R-:W-:Y:S01]  /*00f0*/  ISETP.GE.OR P0, PT, R2, UR8, P0 ;  /* 0x0000000802007c0c */ /* 0x000fe20008706670 */
[----:B---3--:R-:W-:-:S05]  /*0100*/  IMAD R3, R7, UR6, R4 ;  /* 0x0000000607037c24 */ /* 0x008fca000f8e0204 */
[----:B0-----:R-:W-:-:S13]  /*0110*/  ISETP.GE.OR P0, PT, R3, R6, P0 ;  /* 0x000000060300720c */ /* 0x001fda0000706670 */
[----:B------:R-:W-:Y:S05]  /*0120*/  @P0 EXIT ;  /* 0x000000000000094d */ /* 0x000fea0003800000 */
[----:B------:R-:W0:Y:S01]  /*0130*/  LDC.64 R16, c[0x0][0x388] ;  /* 0x0000e200ff107b82 */ /* 0x000e220000000a00 */
[----:B------:R-:W-:Y:S02]  /*0140*/  UIMAD UR4, UR8, UR9, URZ ;  /* 0x00000009080472a4 */ /* 0x000fe4000f8e02ff */
[----:B------:R-:W-:-:S04]  /*0150*/  IMAD R5, R0, UR8, RZ ;  /* 0x0000000800057c24 */ /* 0x000fc8000f8e02ff */
[----:B------:R-:W-:Y:S01]  /*0160*/  IMAD R4, R3, UR4, RZ ;  /* 0x0000000403047c24 */ /* 0x000fe2000f8e02ff */
[----:B------:R-:W-:Y:S01]  /*0170*/  IADD3 R7, PT, PT, R2, R5, RZ ;  /* 0x0000000502077210 */ /* 0x000fe20007ffe0ff */
[----:B------:R-:W-:-:S03]  /*0180*/  IMAD R15, R6, UR4, RZ ;  /* 0x00000004060f7c24 */ /* 0x000fc6000f8e02ff */
[----:B------:R-:W-:Y:S01]  /*0190*/  IADD3 R23, PT, PT, R7, R4, RZ ;  /* 0x0000000407177210 */ /* 0x000fe20007ffe0ff */
[----:B------:R-:W1:Y:S04]  /*01a0*/  LDCU.64 UR4, c[0x0][0x358] ;  /* 0x00006b00ff0477ac */ /* 0x000e680008000a00 */
[----:B0-----:R-:W-:-:S04]  /*01b0*/  IMAD.WIDE R16, R23, 0x4, R16 ;  /* 0x0000000417107825 */ /* 0x001fc800078e0210 */
[C---:B------:R-:W-:Y:S01]  /*01c0*/  IMAD.WIDE R8, R15.reuse, 0x4, R16 ;  /* 0x000000040f087825 */ /* 0x040fe200078e0210 */
[----:B-1----:R-:W2:Y:S03]  /*01d0*/  LDG.E R6, desc[UR4][R16.64] ;  /* 0x0000000410067981 */ /* 0x002ea6000c1e1900 */
[C---:B------:R-:W-:Y:S02]  /*01e0*/  IMAD.WIDE R36, R15.reuse, 0x4, R8 ;  /* 0x000000040f247825 */ /* 0x040fe400078e0208 */
[----:B------:R-:W2:Y:S02]  /*01f0*/  LDG.E R9, desc[UR4][R8.64] ;  /* 0x0000000408097981 */ /* 0x000ea4000c1e1900 */
[C---:B------:R-:W-:Y:S02]  /*0200*/  IMAD.WIDE R18, R15.reuse, 0x4, R36 ;  /* 0x000000040f127825 */ /* 0x040fe400078e0224 */
[----:B------:R-:W3:Y:S02]  /*0210*/  LDG.E R36, desc[UR4][R36.64] ;  /* 0x0000000424247981 */ /* 0x000ee4000c1e1900 */
[----:B------:R-:W-:-:S02]  /*0220*/  IMAD.WIDE R32, R15, 0x4, R18 ;  /* 0x000000040f207825 */ /* 0x000fc400078e0212 */
[----:B------:R0:W4:Y:S02]  /*0230*/  LDG.E R25, desc[UR4][R18.64] ;  /* 0x0000000412197981 */ /* 0x000124000c1e1900 */
[C---:B------:R-:W-:Y:S02]  /*0240*/  IMAD.WIDE R42, R15.reuse, 0x4, R32 ;  /* 0x000000040f2a7825 */ /* 0x040fe400078e0220 */
[----:B------:R-:W5:Y:S02]  /*0250*/  LDG.E R32, desc[UR4][R32.64] ;  /* 0x0000000420207981 */ /* 0x000f64000c1e1900 */
[C---:B------:R-:W-:Y:S02]  /*0260*/  IMAD.WIDE R10, R15.reuse, 0x4, R42 ;  /* 0x000000040f0a7825 */ /* 0x040fe400078e022a */
[----:B------:R-:W5:Y:S02]  /*0270*/  LDG.E R42, desc[UR4][R42.64] ;  /* 0x000000042a2a7981 */ /* 0x000f64000c1e1900 */
[----:B------:R-:W-:-:S02]  /*0280*/  IMAD.WIDE R34, R15, 0x4, R10 ;  /* 0x000000040f227825 */ /* 0x000fc400078e020a */
[----:B------:R2:W5:Y:S02]  /*0290*/  LDG.E R10, desc[UR4][R10.64] ;  /* 0x000000040a0a7981 */ /* 0x000564000c1e1900 */
[C---:B------:R-:W-:Y:S02]  /*02a0*/  IMAD.WIDE R38, R15.reuse, 0x4, R34 ;  /* 0x000000040f267825 */ /* 0x040fe400078e0222 */
[----:B------:R-:W5:Y:S02]  /*02b0*/  LDG.E R35, desc[UR4][R34.64] ;  /* 0x0000000422237981 */ /* 0x000f64000c1e1900 */
[C---:B------:R-:W-:Y:S02]  /*02c0*/  IMAD.WIDE R12, R15.reuse, 0x4, R38 ;  /* 0x000000040f0c7825 */ /* 0x040fe400078e0226 */
[----:B------:R-:W5:Y:S02]  /*02d0*/  LDG.E R29, desc[UR4][R38.64] ;  /* 0x00000004261d7981 */ /* 0x000f64000c1e1900 */
[----:B------:R-:W-:-:S02]  /*02e0*/  IMAD.WIDE R30, R15, 0x4, R12 ;  /* 0x000000040f1e7825 */ /* 0x000fc400078e020c */
[----:B------:R1:W5:Y:S02]  /*02f0*/  LDG.E R13, desc[UR4][R12.64] ;  /* 0x000000040c0d7981 */ /* 0x000364000c1e1900 */
[C---:B------:R-:W-:Y:S02]  /*0300*/  IMAD.WIDE R26, R15.reuse, 0x4, R30 ;  /* 0x000000040f1a7825 */ /* 0x040fe400078e021e */
[----:B------:R-:W5:Y:S04]  /*0310*/  LDG.E R28, desc[UR4][R30.64] ;  /* 0x000000041e1c7981 */ /* 0x000f68000c1e1900 */
[----:B------:R-:W5:Y:S01]  /*0320*/  LDG.E R33, desc[UR4][R26.64] ;  /* 0x000000041a217981 */ /* 0x000f62000c1e1900 */
[----:B------:R-:W-:-:S05]  /*0330*/  IMAD.WIDE R20, R15, 0x4, R26 ;  /* 0x000000040f147825 */ /* 0x000fca00078e021a */
[----:B------:R-:W5:Y:S01]  /*0340*/  LDG.E R17, desc[UR4][R20.64] ;  /* 0x0000000414117981 */ /* 0x000f62000c1e1900 */
[----:B0-----:R-:W-:-:S05]  /*0350*/  IMAD.WIDE R18, R15, 0x4, R20 ;  /* 0x000000040f127825 */ /* 0x001fca00078e0214 */
[----:B------:R-:W5:Y:S01]  /*0360*/  LDG.E R16, desc[UR4][R18.64] ;  /* 0x0000000412107981 */ /* 0x000f62000c1e1900 */
[----:B------:R-:W-:-:S06]  /*0370*/  IMAD.WIDE R14, R15, 0x4, R18 ;  /* 0x000000040f0e7825 */ /* 0x000fcc00078e0212 */
[----:B------:R-:W5:Y:S01]  /*0380*/  LDG.E R15, desc[UR4][R14.64] ;  /* 0x000000040e0f7981 */ /* 0x000f62000c1e1900 */
[----:B------:R-:W-:Y:S01]  /*0390*/  BSSY.RECONVERGENT B0, `(.L_x_0) ;  /* 0x0000023000007945 */ /* 0x000fe20003800200 */
[----:B--2---:R-:W-:-:S04]  /*03a0*/  FADD R11, R6, R9 ;  /* 0x00000009060b7221 */ /* 0x004fc80000000000 */
[----:B---3--:R-:W-:-:S04]  /*03b0*/  FADD R8, R36, R11 ;  /* 0x0000000b24087221 */ /* 0x008fc80000000000 */
[----:B----4-:R-:W-:-:S04]  /*03c0*/  FADD R11, R25, R8 ;  /* 0x00000008190b7221 */ /* 0x010fc80000000000 */
[----:B-----5:R-:W-:-:S04]  /*03d0*/  FADD R11, R32, R11 ;  /* 0x0000000b200b7221 */ /* 0x020fc80000000000 */
[----:B------:R-:W-:-:S04]  /*03e0*/  FADD R11, R42, R11 ;  /* 0x0000000b2a0b7221 */ /* 0x000fc80000000000 */
[----:B------:R-:W-:-:S04]  /*03f0*/  FADD R8, R10, R11 ;  /* 0x0000000b0a087221 */ /* 0x000fc80000000000 */
[----:B------:R-:W-:-:S04]  /*0400*/  FADD R8, R35, R8 ;  /* 0x0000000823087221 */ /* 0x000fc80000000000 */
[----:B------:R-:W-:Y:S01]  /*0410*/  FADD R8, R29, R8 ;  /* 0x000000081d087221 */ /* 0x000fe20000000000 */
[----:B-1----:R-:W-:-:S03]  /*0420*/  FADD R12, R9, -R36 ;  /* 0x80000024090c7221 */ /* 0x002fc60000000000 */
[----:B------:R-:W-:-:S04]  /*0430*/  FADD R11, R13, R8 ;  /* 0x000000080d0b7221 */ /* 0x000fc80000000000 */
[----:B------:R-:W-:Y:S01]  /*0440*/  FADD R8, R28, R11 ;  /* 0x0000000b1c087221 */ /* 0x000fe20000000000 */
[----:B------:R-:W-:-:S03]  /*0450*/  FADD R12, R35, R12 ;  /* 0x0000000c230c7221 */ /* 0x000fc60000000000 */
[----:B------:R-:W-:Y:S01]  /*0460*/  FADD R8, R33, R8 ;  /* 0x0000000821087221 */ /* 0x000fe20000000000 */
[----:B------:R-:W-:-:S03]  /*0470*/  FADD R12, -R29, R12 ;  /* 0x0000000c1d0c7221 */ /* 0x000fc60000000100 */
[----:B------:R-:W-:-:S04]  /*0480*/  FADD R11, R17, R8 ;  /* 0x00000008110b7221 */ /* 0x000fc80000000000 */
[----:B------:R-:W-:Y:S01]  /*0490*/  FADD R8, R16, R11 ;  /* 0x0000000b10087221 */ /* 0x000fe20000000000 */
[----:B------:R-:W-:-:S04]  /*04a0*/  FADD R11, R13, R12 ;  /* 0x0000000c0d0b7221 */ /* 0x000fc80000000000 */
[----:B------:R-:W-:Y:S01]  /*04b0*/  FADD R12, -R28, R11 ;  /* 0x0000000b1c0c7221 */ /* 0x000fe20000000100 */
[----:B------:R-:W-:-:S03]  /*04c0*/  FADD R8, R15, R8 ;  /* 0x000000080f087221 */ /* 0x000fc60000000000 */
[----:B------:R-:W-:Y:S01]  /*04d0*/  FADD R12, R33, R12 ;  /* 0x0000000c210c7221 */ /* 0x000fe20000000000 */
[----:B------:R-:W0:Y:S03]  /*04e0*/  MUFU.RCP R19, R8 ;  /* 0x0000000800137308 */ /* 0x000e260000001000 */
[----:B------:R-:W-:-:S04]  /*04f0*/  FADD R11, -R17, R12 ;  /* 0x0000000c110b7221 */ /* 0x000fc80000000100 */
[----:B------:R-:W-:-:S04]  /*0500*/  FADD R12, R16, R11 ;  /* 0x0000000b100c7221 */ /* 0x000fc80000000000 */
[----:B------:R-:W-:-:S04]  /*0510*/  FADD R11, -R15, R12 ;  /* 0x0000000c0f0b7221 */ /* 0x000fc80000000100 */
[----:B------:R-:W1:Y:S01]  /*0520*/  FCHK P0, R11, R8 ;  /* 0x000000080b007302 */ /* 0x000e620000000000 */
[----:B0-----:R-:W-:-:S04]  /*0530*/  FFMA R14, -R8, R19, 1 ;  /* 0x3f800000080e7423 */ /* 0x001fc80000000113 */
[----:B------:R-:W-:-:S04]  /*0540*/  FFMA R14, R19, R14, R19 ;  /* 0x0000000e130e7223 */ /* 0x000fc80000000013 */
[----:B------:R-:W-:-:S04]  /*0550*/  FFMA R19, R11, R14, RZ ;  /* 0x0000000e0b137223 */ /* 0x000fc800000000ff */
[----:B------:R-:W-:-:S04]  /*0560*/  FFMA R12, -R8, R19, R11 ;  /* 0x00000013080c7223 */ /* 0x000fc8000000010b */
[----:B------:R-:W-:Y:S01]  /*0570*/  FFMA R12, R14, R12, R19 ;  /* 0x0000000c0e0c7223 */ /* 0x000fe20000000013 */
[----:B-1----:R-:W-:Y:S06]  /*0580*/  @!P0 BRA `(.L_x_1) ;  /* 0x00000000000c8947 */ /* 0x002fec0003800000 */
[----:B------:R-:W-:-:S07]  /*0590*/  MOV R18, 0x5b0 ;  /* 0x000005b000127802 */ /* 0x000fce0000000f00 */
[----:B------:R-:W-:Y:S05]  /*05a0*/  CALL.REL.NOINC `($__internal_0_$__cuda_sm3x_div_rn_noftz_f32_slowpath) ;  /* 0x0000001c003c7944 */ /* 0x000fea0003c00000 */
[----:B------:R-:W-:-:S07]  /*05b0*/  MOV R12, R11 ;  /* 0x0000000b000c7202 */ /* 0x000fce0000000f00 */
.L_x_1:
[----:B------:R-:W-:Y:S05]  /*05c0*/  BSYNC.RECONVERGENT B0 ;  /* 0x0000000000007941 */ /* 0x000fea0003800200 */
.L_x_0:
[----:B------:R-:W-:Y:S01]  /*05d0*/  FADD R14, R25, -R32 ;  /* 0x80000020190e7221 */ /* 0x000fe20000000000 */
[----:B------:R-:W0:Y:S01]  /*05e0*/  MUFU.RCP R19, R8 ;  /* 0x0000000800137308 */ /* 0x000e220000001000 */
[----:B------:R-:W-:Y:S02]  /*05f0*/  BSSY.RECONVERGENT B0, `(.L_x_2) ;  /* 0x0000014000007945 */ /* 0x000fe40003800200 */
[----:B------:R-:W-:-:S04]  /*0600*/  FADD R14, R35, R14 ;  /* 0x0000000e230e7221 */ /* 0x000fc80000000000 */
[----:B------:R-:W-:-:S04]  /*0610*/  FADD R14, R29, R14 ;  /* 0x0000000e1d0e7221 */ /* 0x000fc80000000000 */
[----:B------:R-:W-:-:S04]  /*0620*/  FADD R11, -R13, R14 ;  /* 0x0000000e0d0b7221 */ /* 0x000fc80000000100 */
[----:B------:R-:W-:Y:S01]  /*0630*/  FADD R14, -R28, R11 ;  /* 0x0000000b1c0e7221 */ /* 0x000fe20000000100 */
[----:B0-----:R-:W-:-:S03]  /*0640*/  FFMA R18, -R8, R19, 1 ;  /* 0x3f80000008127423 */ /* 0x001fc60000000113 */
[----:B------:R-:W-:-:S04]  /*0650*/  FADD R14, R33, R14 ;  /* 0x0000000e210e7221 */ /* 0x000fc80000000000 */
[----:B------:R-:W-:-:S04]  /*0660*/  FADD R11, R17, R14 ;  /* 0x0000000e110b7221 */ /* 0x000fc80000000000 */
[----:B------:R-:W-:Y:S01]  /*0670*/  FADD R14, -R16, R11 ;  /* 0x0000000b100e7221 */ /* 0x000fe20000000100 */
[----:B------:R-:W-:-:S03]  /*0680*/  FFMA R11, R19, R18, R19 ;  /* 0x00000012130b7223 */ /* 0x000fc60000000013 */
[----:B------:R-:W-:-:S04]  /*0690*/  FADD R21, -R15, R14 ;  /* 0x0000000e0f157221 */ /* 0x000fc80000000100 */
[----:B------:R-:W0:Y:S01]  /*06a0*/  FCHK P0, R21, R8 ;  /* 0x0000000815007302 */ /* 0x000e220000000000 */
[----:B------:R-:W-:-:S04]  /*06b0*/  FFMA R14, R11, R21, RZ ;  /* 0x000000150b0e7223 */ /* 0x000fc800000000ff */
[----:B------:R-:W-:-:S04]  /*06c0*/  FFMA R19, -R8, R14, R21 ;  /* 0x0000000e08137223 */ /* 0x000fc80000000115 */
[----:B------:R-:W-:Y:S01]  /*06d0*/  FFMA R45, R11, R19, R14 ;  /* 0x000000130b2d7223 */ /* 0x000fe2000000000e */
[----:B0-----:R-:W-:Y:S06]  /*06e0*/  @!P0 BRA `(.L_x_3) ;  /* 0x0000000000108947 */ /* 0x001fec0003800000 */
[----:B------:R-:W-:Y:S02]  /*06f0*/  MOV R11, R21 ;  /* 0x00000015000b7202 */ /* 0x000fe40000000f00 */
[----:B------:R-:W-:-:S07]  /*0700*/  MOV R18, 0x720 ;  /* 0x0000072000127802 */ /* 0x000fce0000000f00 */
[----:B------:R-:W-:Y:S05]  /*0710*/  CALL.REL.NOINC `($__internal_0_$__cuda_sm3x_div_rn_noftz_f32_slowpath) ;  /* 0x0000001800e07944 */ /* 0x000fea0003c00000 */
[----:B------:R-:W-:-:S07]  /*0720*/  MOV R45, R11 ;  /* 0x0000000b002d7202 */ /* 0x000fce0000000f00 */
.L_x_3:
[----:B------:R-:W-:Y:S05]  /*0730*/  BSYNC.RECONVERGENT B0 ;  /* 0x0000000000007941 */ /* 0x000fea0003800200 */
.L_x_2:
[----:B------:R-:W-:Y:S01]  /*0740*/  FADD R14, R42, -R10 ;  /* 0x8000000a2a0e7221 */ /* 0x000fe20000000000 */
[----:B------:R-:W0:Y:S01]  /*0750*/  MUFU.RCP R19, R8 ;  /* 0x0000000800137308 */ /* 0x000e220000001000 */
[----:B------:R-:W-:Y:S02]  /*0760*/  BSSY.RECONVERGENT B0, `(.L_x_4) ;  /* 0x0000014000007945 */ /* 0x000fe40003800200 */
[----:B------:R-:W-:-:S04]  /*0770*/  FADD R14, R35, R14 ;  /* 0x0000000e230e7221 */ /* 0x000fc80000000000 */
[----:B------:R-:W-:-:S04]  /*0780*/  FADD R14, R29, R14 ;  /* 0x0000000e1d0e7221 */ /* 0x000fc80000000000 */
[----:B------:R-:W-:-:S04]  /*0790*/  FADD R11, R13, R14 ;  /* 0x0000000e0d0b7221 */ /* 0x000fc80000000000 */
[----:B------:R-:W-:Y:S01]  /*07a0*/  FADD R14, R28, R11 ;  /* 0x0000000b1c0e7221 */ /* 0x000fe20000000000 */
[----:B0-----:R-:W-:-:S03]  /*07b0*/  FFMA R18, -R8, R19, 1 ;  /* 0x3f80000008127423 */ /* 0x001fc60000000113 */
[----:B------:R-:W-:-:S04]  /*07c0*/  FADD R14, -R33, R14 ;  /* 0x0000000e210e7221 */ /* 0x000fc80000000100 */
[----:B------:R-:W-:-:S04]  /*07d0*/  FADD R11, -R17, R14 ;  /* 0x0000000e110b7221 */ /* 0x000fc80000000100 */
        /* <DEDUP_REMOVED lines=12> */
.L_x_5:
[----:B------:R-:W-:Y:S05]  /*08a0*/  BSYNC.RECONVERGENT B0 ;  /* 0x0000000000007941 */ /* 0x000fea0003800200 */
.L_x_4:
[----:B------:R-:W0:Y:S01]  /*08b0*/  LDC.64 R20, c[0x0][0x398] ;  /* 0x0000e600ff147b82 */ /* 0x000e220000000a00 */
[----:B------:R-:W-:-:S07]  /*08c0*/  IADD3 R31, PT, PT, R7, R4, RZ ;  /* 0x00000004071f7210 */ /* 0x000fce0007ffe0ff */
[----:B------:R-:W1:Y:S01]  /*08d0*/  LDC.64 R18, c[0x0][0x390] ;  /* 0x0000e400ff127b82 */ /* 0x000e620000000a00 */
[----:B0-----:R-:W-:-:S06]  /*08e0*/  IMAD.WIDE R20, R23, 0x4, R20 ;  /* 0x0000000417147825 */ /* 0x001fcc00078e0214 */
[----:B------:R-:W2:Y:S01]  /*08f0*/  LDG.E R20, desc[UR4][R20.64] ;  /* 0x0000000414147981 */ /* 0x000ea2000c1e1900 */
[----:B-1----:R-:W-:Y:S02]  /*0900*/  IMAD.WIDE R22, R31, 0x4, R18 ;  /* 0x000000041f167825 */ /* 0x002fe400078e0212 */
[----:B------:R-:W0:Y:S04]  /*0910*/  LDC.64 R18, c[0x0][0x380] ;  /* 0x0000e000ff127b82 */ /* 0x000e280000000a00 */
[----:B------:R-:W3:Y:S01]  /*0920*/  LDG.E R22, desc[UR4][R22.64] ;  /* 0x0000000416167981 */ /* 0x000ee2000c1e1900 */
[----:B------:R-:W-:Y:S01]  /*0930*/  BSSY.RECONVERGENT B0, `(.L_x_6) ;  /* 0x0000073000007945 */ /* 0x000fe20003800200 */
[----:B--2---:R-:W-:Y:S02]  /*0940*/  ISETP.NE.AND P0, PT, R20, 0x1, PT ;  /* 0x000000011400780c */ /* 0x004fe40003f05270 */
[----:B---3--:R-:W-:-:S11]  /*0950*/  ISETP.NE.AND P1, PT, R22, 0x1, PT ;  /* 0x000000011600780c */ /* 0x008fd60003f25270 */
[----:B0-----:R-:W-:Y:S05]  /*0960*/  @P0 BRA `(.L_x_7) ;  /* 0x0000000400bc0947 */ /* 0x001fea0003800000 */
[----:B------:R-:W0:Y:S01]  /*0970*/  F2F.F64.F32 R22, R8 ;  /* 0x0000000800167310 */ /* 0x000e220000201800 */
[----:B------:R-:W-:Y:S01]  /*0980*/  FMUL R11, R12, -3 ;  /* 0xc04000000c0b7820 */ /* 0x000fe20000400000 */
[----:B------:R-:W-:Y:S01]  /*0990*/  UMOV UR6, 0x1c71c71c ;  /* 0x1c71c71c00067882 */ /* 0x000fe20000000000 */
[----:B------:R-:W-:Y:S01]  /*09a0*/  UMOV UR7, 0x3fbc71c7 ;  /* 0x3fbc71c700077882 */ /* 0x000fe20000000000 */
[----:B------:R-:W-:Y:S01]  /*09b0*/  FMUL R14, R34, -3 ;  /* 0xc0400000220e7820 */ /* 0x000fe20000400000 */
[----:B------:R-:W-:Y:S01]  /*09c0*/  FMUL R26, R12, 3 ;  /* 0x404000000c1a7820 */ /* 0x000fe20000400000 */
[----:B------:R-:W-:Y:S02]  /*09d0*/  FMUL R48, R34, 3 ;  /* 0x4040000022307820 */ /* 0x000fe40000400000 */
[----:B------:R-:W-:Y:S01]  /*09e0*/  F2F.F64.F32 R20, R9 ;  /* 0x0000000900147310 */ /* 0x000fe20000201800 */
[----:B0-----:R-:W-:-:S07]  /*09f0*/  DMUL R46, R22, UR6 ;  /* 0x00000006162e7c28 */ /* 0x001fce0008000000 */
[----:B------:R-:W0:Y:S01]  /*0a00*/  F2F.F64.F32 R38, R11 ;  /* 0x0000000b00267310 */ /* 0x000e220000201800 */
[----:B------:R-:W1:Y:S01]  /*0a10*/  LDCU UR6, c[0x0][0x3a0] ;  /* 0x00007400ff0677ac */ /* 0x000e620008000800 */
[----:B------:R-:W-:-:S06]  /*0a20*/  UMOV UR7, 0x3f8c71c7 ;  /* 0x3f8c71c700077882 */ /* 0x000fcc0000000000 */
[----:B------:R-:W-:Y:S01]  /*0a30*/  F2F.F64.F32 R42, R42 ;  /* 0x0000002a002a7310 */ /* 0x000fe20000201800 */
[----:B0-----:R-:W-:-:S07]  /*0a40*/  DFMA R38, R46, R38, R20 ;  /* 0x000000262e26722b */ /* 0x001fce0000000014 */
[----:B------:R-:W-:Y:S01]  /*0a50*/  F2F.F64.F32 R36, R36 ;  /* 0x0000002400247310 */ /* 0x000fe20000201800 */
[----:B-1----:R-:W-:Y:S01]  /*0a60*/  FADD R11, -R45, UR6 ;  /* 0x000000062d0b7e21 */ /* 0x002fe20008000100 */
[----:B------:R-:W-:-:S03]  /*0a70*/  UMOV UR6, 0x1c71c71c ;  /* 0x1c71c71c00067882 */ /* 0x000fc60000000000 */
[----:B------:R-:W-:-:S03]  /*0a80*/  FMUL R24, R11, 3 ;  /* 0x404000000b187820 */ /* 0x000fc60000400000 */
[----:B------:R-:W0:Y:S01]  /*0a90*/  F2F.F64.F32 R20, R14 ;  /* 0x0000000e00147310 */ /* 0x000e220000201800 */
[----:B------:R-:W-:-:S07]  /*0aa0*/  FMUL R30, R11, -3 ;  /* 0xc04000000b1e7820 */ /* 0x000fce0000400000 */
[----:B------:R-:W1:Y:S01]  /*0ab0*/  F2F.F64.F32 R26, R26 ;  /* 0x0000001a001a7310 */ /* 0x000e620000201800 */
[----:B0-----:R-:W-:-:S07]  /*0ac0*/  DFMA R42, R46, R20, R42 ;  /* 0x000000142e2a722b */ /* 0x001fce000000002a */
[----:B------:R-:W-:Y:S01]  /*0ad0*/  F2F.F32.F64 R9, R38 ;  /* 0x0000002600097310 */ /* 0x000fe20000301000 */
[----:B-1----:R-:W-:-:S07]  /*0ae0*/  DFMA R36, R46, R26, R36 ;  /* 0x0000001a2e24722b */ /* 0x002fce0000000024 */
[----:B------:R-:W-:Y:S08]  /*0af0*/  F2F.F64.F32 R20, -R12 ;  /* 0x8000000c00147310 */ /* 0x000ff00000201800 */
[----:B------:R-:W0:Y:S08]  /*0b00*/  F2F.F64.F32 R38, R11 ;  /* 0x0000000b00267310 */ /* 0x000e300000201800 */
[----:B------:R-:W-:Y:S01]  /*0b10*/  F2F.F64.F32 R40, R10 ;  /* 0x0000000a00287310 */ /* 0x000fe20000201800 */
[----:B0-----:R-:W-:-:S07]  /*0b20*/  DADD R38, R20, R38 ;  /* 0x0000000014267229 */ /* 0x001fce0000000026 */
[----:B------:R-:W0:Y:S08]  /*0b30*/  F2F.F64.F32 R48, R48 ;  /* 0x0000003000307310 */ /* 0x000e300000201800 */
[----:B------:R-:W1:Y:S01]  /*0b40*/  F2F.F64.F32 R26, -R34 ;  /* 0x80000022001a7310 */ /* 0x000e620000201800 */
[----:B0-----:R-:W-:-:S07]  /*0b50*/  DFMA R44, R46, R48, R40 ;  /* 0x000000302e2c722b */ /* 0x001fce0000000028 */
[----:B------:R-:W-:Y:S01]  /*0b60*/  F2F.F64.F32 R50, R25 ;  /* 0x0000001900327310 */ /* 0x000fe20000201800 */
[----:B-1----:R-:W-:-:S07]  /*0b70*/  DADD R38, R38, R26 ;  /* 0x0000000026267229 */ /* 0x002fce000000001a */
[----:B------:R-:W0:Y:S01]  /*0b80*/  F2F.F64.F32 R40, R24 ;  /* 0x0000001800287310 */ /* 0x000e220000201800 */
[----:B------:R-:W-:-:S07]  /*0b90*/  DMUL R52, R38, 3 ;  /* 0x4008000026347828 */ /* 0x000fce0000000000 */
[----:B------:R1:W-:Y:S01]  /*0ba0*/  F2F.F32.F64 R10, R44 ;  /* 0x0000002c000a7310 */ /* 0x0003e20000301000 */
[----:B0-----:R-:W-:-:S07]  /*0bb0*/  DFMA R50, R46, R40, R50 ;  /* 0x000000282e32722b */ /* 0x001fce0000000032 */
[----:B------:R-:W-:Y:S01]  /*0bc0*/  F2F.F64.F32 R38, R32 ;  /* 0x0000002000267310 */ /* 0x000fe20000201800 */
[----:B-1----:R-:W-:Y:S01]  /*0bd0*/  DMUL R44, R22, UR6 ;  /* 0x00000006162c7c28 */ /* 0x002fe20008000000 */
[----:B------:R-:W0:Y:S06]  /*0be0*/  LDCU UR6, c[0x0][0x3a0] ;  /* 0x00007400ff0677ac */ /* 0x000e2c0008000800 */
[----:B------:R-:W1:Y:S08]  /*0bf0*/  F2F.F64.F32 R40, R30 ;  /* 0x0000001e00287310 */ /* 0x000e700000201800 */
[----:B------:R-:W2:Y:S01]  /*0c00*/  F2F.F32.F64 R14, R52 ;  /* 0x00000034000e7310 */ /* 0x000ea20000301000 */
[----:B-1----:R-:W-:-:S07]  /*0c10*/  DFMA R46, R46, R40, R38 ;  /* 0x000000282e2e722b */ /* 0x002fce0000000026 */
[----:B------:R-:W-:Y:S08]  /*0c20*/  F2F.F64.F32 R48, R35 ;  /* 0x0000002300307310 */ /* 0x000ff00000201800 */
[----:B------:R-:W-:Y:S08]  /*0c30*/  F2F.F64.F32 R40, R12 ;  /* 0x0000000c00287310 */ /* 0x000ff00000201800 */
[----:B------:R-:W1:Y:S08]  /*0c40*/  F2F.F64.F32 R38, R11 ;  /* 0x0000000b00267310 */ /* 0x000e700000201800 */
[----:B--2---:R-:W2:Y:S01]  /*0c50*/  F2F.F64.F32 R24, R14 ;  /* 0x0000000e00187310 */ /* 0x004ea20000201800 */
[----:B-1----:R-:W-:-:S07]  /*0c60*/  DADD R22, R38, R40 ;  /* 0x0000000026167229 */ /* 0x002fce0000000028 */
[----:B------:R-:W-:Y:S01]  /*0c70*/  F2F.F32.F64 R32, R46 ;  /* 0x0000002e00207310 */ /* 0x000fe20000301000 */
[----:B------:R-:W-:-:S07]  /*0c80*/  DADD R52, R26, R22 ;  /* 0x000000001a347229 */ /* 0x000fce0000000016 */
[----:B------:R-:W-:Y:S01]  /*0c90*/  F2F.F32.F64 R36, R36 ;  /* 0x0000002400247310 */ /* 0x000fe20000301000 */
[----:B--2---:R-:W-:Y:S02]  /*0ca0*/  DFMA R48, R44, R24, R48 ;  /* 0x000000182c30722b */ /* 0x004fe40000000030 */
[----:B------:R-:W-:-:S05]  /*0cb0*/  DMUL R52, R52, 3 ;  /* 0x4008000034347828 */ /* 0x000fca0000000000 */
[----:B------:R-:W-:Y:S08]  /*0cc0*/  F2F.F32.F64 R25, R50 ;  /* 0x0000003200197310 */ /* 0x000ff00000301000 */
[----:B------:R-:W1:Y:S08]  /*0cd0*/  F2F.F32.F64 R24, R52 ;  /* 0x0000003400187310 */ /* 0x000e700000301000 */
[----:B------:R-:W-:Y:S08]  /*0ce0*/  F2F.F64.F32 R52, R29 ;  /* 0x0000001d00347310 */ /* 0x000ff00000201800 */
[----:B-1----:R-:W1:Y:S08]  /*0cf0*/  F2F.F64.F32 R46, R24 ;  /* 0x00000018002e7310 */ /* 0x002e700000201800 */
[----:B------:R2:W-:Y:S01]  /*0d00*/  F2F.F32.F64 R35, R48 ;  /* 0x0000003000237310 */ /* 0x0005e20000301000 */
[----:B-1----:R-:W-:-:S07]  /*0d10*/  DFMA R46, R44, R46, R52 ;  /* 0x0000002e2c2e722b */ /* 0x002fce0000000034 */
[----:B------:R-:W-:Y:S01]  /*0d20*/  F2F.F32.F64 R42, R42 ;  /* 0x0000002a002a7310 */ /* 0x000fe20000301000 */
[----:B------:R-:W-:Y:S02]  /*0d30*/  DADD R52, R20, -R38 ;  /* 0x0000000014347229 */ /* 0x000fe40000000826 */
[----:B------:R-:W-:-:S05]  /*0d40*/  DADD R38, -R38, R40 ;  /* 0x0000000026267229 */ /* 0x000fca0000000128 */
[----:B------:R-:W1:Y:S01]  /*0d50*/  F2F.F64.F32 R40, R11 ;  /* 0x0000000b00287310 */ /* 0x000e620000201800 */
[C---:B------:R-:W-:Y:S02]  /*0d60*/  DADD R50, R26.reuse, R52 ;  /* 0x000000001a327229 */ /* 0x040fe40000000034 */
[----:B------:R-:W-:-:S05]  /*0d70*/  DADD R26, R26, R38 ;  /* 0x000000001a1a7229 */ /* 0x000fca0000000026 */
[----:B------:R-:W-:Y:S01]  /*0d80*/  F2F.F32.F64 R29, R46 ;  /* 0x0000002e001d7310 */ /* 0x000fe20000301000 */
[----:B------:R-:W-:Y:S02]  /*0d90*/  DMUL R50, R50, 3 ;  /* 0x4008000032327828 */ /* 0x000fe40000000000 */
[----:B--2---:R-:W-:Y:S02]  /*0da0*/  DMUL R48, R26, 3 ;  /* 0x400800001a307828 */ /* 0x004fe40000000000 */
[----:B-1----:R-:W-:-:S03]  /*0db0*/  DADD R40, R20, R40 ;  /* 0x0000000014287229 */ /* 0x002fc60000000028 */
[----:B------:R-:W-:Y:S08]  /*0dc0*/  F2F.F32.F64 R12, R50 ;  /* 0x00000032000c7310 */ /* 0x000ff00000301000 */
[----:B------:R1:W2:Y:S08]  /*0dd0*/  F2F.F64.F32 R20, R34 ;  /* 0x0000002200147310 */ /* 0x0002b00000201800 */
[----:B------:R-:W-:Y:S01]  /*0de0*/  F2F.F64.F32 R26, R13 ;  /* 0x0000000d001a7310 */ /* 0x000fe20000201800 */
[----:B-1----:R-:W-:Y:S01]  /*0df0*/  HFMA2 R34, -RZ, RZ, 0, 0 ;  /* 0x00000000ff227431 */ /* 0x002fe200000001ff */
[----:B--2---:R-:W-:-:S06]  /*0e00*/  DADD R40, R40, R20 ;  /* 0x0000000028287229 */ /* 0x004fcc0000000014 */
[----:B------:R1:W-:Y:S01]  /*0e10*/  F2F.F32.F64 R14, R48 ;  /* 0x00000030000e7310 */ /* 0x0003e20000301000 */
[--C-:B------:R-:W-:Y:S02]  /*0e20*/  DADD R22, R22, R20.reuse ;  /* 0x0000000016167229 */ /* 0x100fe40000000014 */
[--C-:B------:R-:W-:Y:S02]  /*0e30*/  DADD R52, R52, R20.reuse ;  /* 0x0000000034347229 */ /* 0x100fe40000000014 */
[----:B------:R-:W-:Y:S02]  /*0e40*/  DADD R20, R38, R20 ;  /* 0x0000000026147229 */ /* 0x000fe40000000014 */
[----:B------:R-:W-:Y:S01]  /*0e50*/  DMUL R40, R40, 3 ;  /* 0x4008000028287828 */ /* 0x000fe20000000000 */
[----:B------:R2:W3:Y:S01]  /*0e60*/  F2F.F64.F32 R38, R12 ;  /* 0x0000000c00267310 */ /* 0x0004e20000201800 */
[----:B------:R-:W-:Y:S02]  /*0e70*/  DMUL R22, R22, 3 ;  /* 0x4008000016167828 */ /* 0x000fe40000000000 */
[----:B------:R-:W-:-:S02]  /*0e80*/  DMUL R52, R52, 3 ;  /* 0x4008000034347828 */ /* 0x000fc40000000000 */
[----:B-1----:R-:W-:-:S03]  /*0e90*/  DMUL R48, R20, 3 ;  /* 0x4008000014307828 */ /* 0x002fc60000000000 */
[----:B------:R-:W-:Y:S01]  /*0ea0*/  F2F.F64.F32 R20, R33 ;  /* 0x0000002100147310 */ /* 0x000fe20000201800 */
[----:B--2---:R-:W-:Y:S01]  /*0eb0*/  MOV R12, RZ ;  /* 0x000000ff000c7202 */ /* 0x004fe20000000f00 */
[----:B---3--:R-:W-:-:S06]  /*0ec0*/  DFMA R38, R44, R38, R26 ;  /* 0x000000262c26722b */ /* 0x008fcc000000001a */
[----:B------:R-:W1:Y:S08]  /*0ed0*/  F2F.F32.F64 R40, R40 ;  /* 0x0000002800287310 */ /* 0x000e700000301000 */
[----:B------:R-:W-:Y:S08]  /*0ee0*/  F2F.F64.F32 R26, R28 ;  /* 0x0000001c001a7310 */ /* 0x000ff00000201800 */
[----:B------:R-:W2:Y:S08]  /*0ef0*/  F2F.F64.F32 R46, R14 ;  /* 0x0000000e002e7310 */ /* 0x000eb00000201800 */
[----:B-1----:R-:W1:Y:S01]  /*0f00*/  F2F.F64.F32 R40, R40 ;  /* 0x0000002800287310 */ /* 0x002e620000201800 */
[----:B--2---:R-:W-:-:S07]  /*0f10*/  DFMA R50, R44, R46, R26 ;  /* 0x0000002e2c32722b */ /* 0x004fce000000001a */
[----:B------:R-:W2:Y:S08]  /*0f20*/  F2F.F32.F64 R22, R22 ;  /* 0x0000001600167310 */ /* 0x000eb00000301000 */
[----:B------:R1:W3:Y:S08]  /*0f30*/  F2F.F32.F64 R11, R52 ;  /* 0x00000034000b7310 */ /* 0x0002f00000301000 */
[----:B------:R-:W-:Y:S01]  /*0f40*/  F2F.F32.F64 R24, R48 ;  /* 0x0000003000187310 */ /* 0x000fe20000301000 */
[----:B-1----:R-:W-:-:S07]  /*0f50*/  DFMA R52, R44, R40, R20 ;  /* 0x000000282c34722b */ /* 0x002fce0000000014 */
[----:B------:R-:W-:Y:S08]  /*0f60*/  F2F.F64.F32 R46, R17 ;  /* 0x00000011002e7310 */ /* 0x000ff00000201800 */
[----:B------:R-:W-:Y:S08]  /*0f70*/  F2F.F64.F32 R26, R16 ;  /* 0x00000010001a7310 */ /* 0x000ff00000201800 */
[----:B------:R-:W-:Y:S08]  /*0f80*/  F2F.F64.F32 R20, R15 ;  /* 0x0000000f00147310 */ /* 0x000ff00000201800 */
[----:B--2---:R-:W1:Y:S08]  /*0f90*/  F2F.F64.F32 R22, R22 ;  /* 0x0000001600167310 */ /* 0x004e700000201800 */
[----:B---3--:R-:W2:Y:S01]  /*0fa0*/  F2F.F64.F32 R48, R11 ;  /* 0x0000000b00307310 */ /* 0x008ea20000201800 */
[----:B-1----:R-:W-:-:S07]  /*0fb0*/  DFMA R46, R44, R22, R46 ;  /* 0x000000162c2e722b */ /* 0x002fce000000002e */
[----:B------:R-:W1:Y:S01]  /*0fc0*/  F2F.F64.F32 R40, R24 ;  /* 0x0000001800287310 */ /* 0x000e620000201800 */
[----:B--2---:R-:W-:-:S07]  /*0fd0*/  DFMA R26, R44, R48, R26 ;  /* 0x000000302c1a722b */ /* 0x004fce000000001a */
[----:B------:R2:W3:Y:S01]  /*0fe0*/  F2F.F32.F64 R13, R38 ;  /* 0x00000026000d7310 */ /* 0x0004e20000301000 */
[----:B-1----:R-:W-:-:S07]  /*0ff0*/  DFMA R20, R44, R40, R20 ;  /* 0x000000282c14722b */ /* 0x002fce0000000014 */
[----:B------:R2:W1:Y:S01]  /*1000*/  F2F.F32.F64 R28, R50 ;  /* 0x00000032001c7310 */ /* 0x0004620000301000 */
[----:B0-----:R-:W-:-:S07]  /*1010*/  MOV R45, UR6 ;  /* 0x00000006002d7c02 */ /* 0x001fce0008000f00 */
[----:B------:R2:W0:Y:S08]  /*1020*/  F2F.F32.F64 R33, R52 ;  /* 0x0000003400217310 */ /* 0x0004300000301000 */
[----:B------:R2:W4:Y:S08]  /*1030*/  F2F.F32.F64 R17, R46 ;  /* 0x0000002e00117310 */ /* 0x0005300000301000 */
[----:B------:R2:W0:Y:S08]  /*1040*/  F2F.F32.F64 R16, R26 ;  /* 0x0000001a00107310 */ /* 0x0004300000301000 */
[----:B-1-34-:R2:W0:Y:S02]  /*1050*/  F2F.F32.F64 R15, R20 ;  /* 0x00000014000f7310 */ /* 0x01a4240000301000 */
.L_x_7:
[----:B------:R-:W-:Y:S05]  /*1060*/  BSYNC.RECONVERGENT B0 ;  /* 0x0000000000007941 */ /* 0x000fea0003800200 */
.L_x_6:
[----:B------:R-:W-:Y:S04]  /*1070*/  BSSY.RECONVERGENT B0, `(.L_x_8) ;  /* 0x00000c4000007945 */ /* 0x000fe80003800200 */
[----:B------:R-:W-:Y:S05]  /*1080*/  @!P1 BRA `(.L_x_9) ;  /* 0x0000000c00089947 */ /* 0x000fea0003800000 */
[C---:B------:R-:W-:Y:S01]  /*1090*/  FMUL R14, R12.reuse, 3 ;  /* 0x404000000c0e7820 */ /* 0x040fe20000400000 */
[C---:B------:R-:W-:Y:S01]  /*10a0*/  FMUL R11, R45.reuse, R45 ;  /* 0x0000002d2d0b7220 */ /* 0x040fe20000400000 */
[----:B------:R-:W-:Y:S01]  /*10b0*/  FMUL R30, R12, -3 ;  /* 0xc04000000c1e7820 */ /* 0x000fe20000400000 */
[----:B--2---:R1:W-:Y:S01]  /*10c0*/  F2F.F64.F32 R20, R8 ;  /* 0x0000000800147310 */ /* 0x0043e20000201800 */
[----:B------:R-:W-:Y:S01]  /*10d0*/  FMUL R24, R14, R14 ;  /* 0x0000000e0e187220 */ /* 0x000fe20000400000 */
[----:B------:R-:W-:Y:S01]  /*10e0*/  FFMA R11, R12, R12, R11 ;  /* 0x0000000c0c0b7223 */ /* 0x000fe2000000000b */
[----:B------:R-:W-:Y:S01]  /*10f0*/  HFMA2 R49, -RZ, RZ, 1.9921875, 0 ;  /* 0x3ff80000ff317431 */ /* 0x000fe200000001ff */
[----:B------:R-:W-:Y:S01]  /*1100*/  MOV R48, 0x0 ;  /* 0x0000000000307802 */ /* 0x000fe20000000f00 */
[----:B------:R-:W-:Y:S01]  /*1110*/  UMOV UR6, 0x1c71c71c ;  /* 0x1c71c71c00067882 */ /* 0x000fe20000000000 */
[----:B------:R-:W-:Y:S01]  /*1120*/  FFMA R11, R34, R34, R11 ;  /* 0x00000022220b7223 */ /* 0x000fe2000000000b */
[----:B------:R-:W-:Y:S01]  /*1130*/  UMOV UR7, 0x3fcc71c7 ;  /* 0x3fcc71c700077882 */ /* 0x000fe20000000000 */
[----:B------:R2:W3:Y:S01]  /*1140*/  F2F.F64.F32 R38, R14 ;  /* 0x0000000e00267310 */ /* 0x0004e20000201800 */
[C---:B-1----:R-:W-:Y:S01]  /*1150*/  FMUL R8, R45.reuse, 3 ;  /* 0x404000002d087820 */ /* 0x042fe20000400000 */
[----:B------:R-:W-:Y:S01]  /*1160*/  UMOV UR8, 0x1c71c71c ;  /* 0x1c71c71c00087882 */ /* 0x000fe20000000000 */
[----:B------:R-:W-:Y:S01]  /*1170*/  UMOV UR9, 0x3f8c71c7 ;  /* 0x3f8c71c700097882 */ /* 0x000fe20000000000 */
[----:B------:R-:W-:-:S04]  /*1180*/  FADD R43, -R45, -R12 ;  /* 0x8000000c2d2b7221 */ /* 0x000fc80000000100 */
[----:B------:R1:W4:Y:S01]  /*1190*/  F2F.F64.F32 R50, R24 ;  /* 0x0000001800327310 */ /* 0x0003220000201800 */
[----:B--2---:R-:W-:Y:S01]  /*11a0*/  FMUL R14, R30, R30 ;  /* 0x0000001e1e0e7220 */ /* 0x004fe20000400000 */
[----:B---3--:R-:W-:-:S06]  /*11b0*/  DADD R38, R38, 1 ;  /* 0x3ff0000026267429 */ /* 0x008fcc0000000000 */
[----:B------:R2:W3:Y:S01]  /*11c0*/  F2F.F64.F32 R22, R11 ;  /* 0x0000000b00167310 */ /* 0x0004e20000201800 */
[----:B-1----:R-:W-:Y:S01]  /*11d0*/  FMUL R24, R45, -3 ;  /* 0xc04000002d187820 */ /* 0x002fe20000400000 */
[----:B----4-:R-:W-:-:S06]  /*11e0*/  DFMA R50, R50, 0.5, R38 ;  /* 0x3fe000003232782b */ /* 0x010fcc0000000026 */
[----:B------:R1:W4:Y:S01]  /*11f0*/  F2F.F64.F32 R26, R30 ;  /* 0x0000001e001a7310 */ /* 0x0003220000201800 */
[----:B------:R-:W-:Y:S01]  /*1200*/  DMUL R38, R20, -UR6 ;  /* 0x8000000614267c28 */ /* 0x000fe20008000000 */
[----:B--2---:R-:W-:Y:S01]  /*1210*/  FMUL R11, R8, R8 ;  /* 0x00000008080b7220 */ /* 0x004fe20000400000 */
[----:B------:R-:W-:Y:S01]  /*1220*/  UMOV UR7, 0x3fbc71c7 ;  /* 0x3fbc71c700077882 */ /* 0x000fe20000000000 */
[----:B---3--:R-:W-:-:S04]  /*1230*/  DFMA R48, R22, -R48, 1 ;  /* 0x3ff000001630742b */ /* 0x008fc80000000830 */
[----:B------:R-:W2:Y:S01]  /*1240*/  F2F.F64.F32 R40, R14 ;  /* 0x0000000e00287310 */ /* 0x000ea20000201800 */
[----:B-1----:R-:W-:Y:S01]  /*1250*/  FMUL R30, R24, R24 ;  /* 0x00000018181e7220 */ /* 0x002fe20000400000 */
[----:B------:R-:W-:Y:S02]  /*1260*/  DFMA R50, R22, -1.5, R50 ;  /* 0xbff800001632782b */ /* 0x000fe40000000032 */
[----:B----4-:R-:W-:-:S04]  /*1270*/  DADD R26, R26, 1 ;  /* 0x3ff000001a1a7429 */ /* 0x010fc80000000000 */
[----:B------:R-:W-:Y:S01]  /*1280*/  F2F.F64.F32 R46, R11 ;  /* 0x0000000b002e7310 */ /* 0x000fe20000201800 */
[----:B------:R-:W-:-:S03]  /*1290*/  DMUL R48, R38, R48 ;  /* 0x0000003026307228 */ /* 0x000fc60000000000 */
[----:B--2---:R-:W-:-:S04]  /*12a0*/  DFMA R40, R40, 0.5, R26 ;  /* 0x3fe000002828782b */ /* 0x004fc8000000001a */
[----:B------:R-:W1:Y:S01]  /*12b0*/  F2F.F64.F32 R38, R8 ;  /* 0x0000000800267310 */ /* 0x000e620000201800 */
[C---:B------:R-:W-:Y:S01]  /*12c0*/  DMUL R26, R20.reuse, UR6 ;  /* 0x00000006141a7c28 */ /* 0x040fe20008000000 */
[----:B------:R-:W2:Y:S01]  /*12d0*/  LDCU UR6, c[0x0][0x3a4] ;  /* 0x00007480ff0677ac */ /* 0x000ea20008000800 */
[----:B------:R-:W-:Y:S02]  /*12e0*/  DMUL R20, R20, UR8 ;  /* 0x0000000814147c28 */ /* 0x000fe40008000000 */
[----:B------:R-:W-:-:S03]  /*12f0*/  DFMA R40, R22, -1.5, R40 ;  /* 0xbff800001628782b */ /* 0x000fc60000000028 */
[----:B------:R3:W4:Y:S01]  /*1300*/  F2F.F32.F64 R37, R48 ;  /* 0x0000003000257310 */ /* 0x0007220000301000 */
[----:B------:R-:W-:Y:S02]  /*1310*/  DMUL R50, R26, R50 ;  /* 0x000000321a327228 */ /* 0x000fe40000000000 */
[----:B-1----:R-:W-:-:S05]  /*1320*/  DADD R38, R38, 1 ;  /* 0x3ff0000026267429 */ /* 0x002fca0000000000 */
[----:B------:R-:W1:Y:S01]  /*1330*/  F2F.F32.F64 R14, R50 ;  /* 0x00000032000e7310 */ /* 0x000e620000301000 */
[----:B---3--:R-:W-:Y:S02]  /*1340*/  DMUL R48, R26, R40 ;  /* 0x000000281a307228 */ /* 0x008fe40000000000 */
[----:B------:R-:W-:-:S05]  /*1350*/  DFMA R46, R46, 0.5, R38 ;  /* 0x3fe000002e2e782b */ /* 0x000fca0000000026 */
[----:B------:R3:W5:Y:S01]  /*1360*/  F2F.F64.F32 R40, R24 ;  /* 0x0000001800287310 */ /* 0x0007620000201800 */
[----:B----4-:R-:W-:-:S04]  /*1370*/  FADD R37, R6, R37 ;  /* 0x0000002506257221 */ /* 0x010fc80000000000 */
[----:B--2---:R-:W-:Y:S01]  /*1380*/  FFMA R6, -R37, UR6, R6 ;  /* 0x0000000625067c23 */ /* 0x004fe20008000106 */
[----:B------:R-:W-:Y:S02]  /*1390*/  DFMA R46, R22, -1.5, R46 ;  /* 0xbff80000162e782b */ /* 0x000fe4000000002e */
[----:B------:R2:W4:Y:S01]  /*13a0*/  F2F.F64.F32 R38, R30 ;  /* 0x0000001e00267310 */ /* 0x0005220000201800 */
[----:B---3--:R-:W-:Y:S01]  /*13b0*/  FMUL R24, R34, 3 ;  /* 0x4040000022187820 */ /* 0x008fe20000400000 */
[----:B-1----:R-:W-:-:S04]  /*13c0*/  FADD R14, R9, -R14 ;  /* 0x8000000e090e7221 */ /* 0x002fc80000000000 */
[----:B------:R-:W-:Y:S01]  /*13d0*/  FFMA R14, -R14, UR6, R9 ;  /* 0x000000060e0e7c23 */ /* 0x000fe20008000109 */
[----:B-----5:R-:W-:Y:S01]  /*13e0*/  DADD R40, R40, 1 ;  /* 0x3ff0000028287429 */ /* 0x020fe20000000000 */
[----:B--2---:R-:W-:Y:S01]  /*13f0*/  FMUL R30, R24, R24 ;  /* 0x00000018181e7220 */ /* 0x004fe20000400000 */
[----:B------:R-:W-:Y:S01]  /*1400*/  DMUL R50, R26, R46 ;  /* 0x0000002e1a327228 */ /* 0x000fe20000000000 */
[----:B------:R-:W-:Y:S01]  /*1410*/  F2F.F32.F64 R44, R48 ;  /* 0x00000030002c7310 */ /* 0x000fe20000301000 */
[----:B------:R-:W-:-:S04]  /*1420*/  FADD R9, R43, R34 ;  /* 0x000000222b097221 */ /* 0x000fc80000000000 */
[----:B----4-:R-:W-:Y:S01]  /*1430*/  DFMA R38, R38, 0.5, R40 ;  /* 0x3fe000002626782b */ /* 0x010fe20000000028 */
[----:B------:R-:W-:Y:S02]  /*1440*/  FMUL R9, R9, 3 ;  /* 0x4040000009097820 */ /* 0x000fe40000400000 */
[----:B------:R-:W1:Y:S05]  /*1450*/  F2F.F64.F32 R46, R24 ;  /* 0x00000018002e7310 */ /* 0x000e6a0000201800 */
[----:B------:R-:W-:-:S03]  /*1460*/  DFMA R38, R22, -1.5, R38 ;  /* 0xbff800001626782b */ /* 0x000fc60000000026 */
[----:B------:R2:W3:Y:S05]  /*1470*/  F2F.F64.F32 R40, R30 ;  /* 0x0000001e00287310 */ /* 0x0004ea0000201800 */
[----:B------:R-:W-:Y:S02]  /*1480*/  DMUL R38, R26, R38 ;  /* 0x000000261a267228 */ /* 0x000fe40000000000 */
[----:B-1----:R-:W-:Y:S01]  /*1490*/  DADD R46, R46, 1 ;  /* 0x3ff000002e2e7429 */ /* 0x002fe20000000000 */
[----:B--2---:R-:W-:Y:S01]  /*14a0*/  FADD R30, R45, R12 ;  /* 0x0000000c2d1e7221 */ /* 0x004fe20000000000 */
[----:B------:R-:W1:Y:S06]  /*14b0*/  F2F.F32.F64 R8, R50 ;  /* 0x0000003200087310 */ /* 0x000e6c0000301000 */
[----:B---3--:R-:W-:-:S02]  /*14c0*/  DFMA R40, R40, 0.5, R46 ;  /* 0x3fe000002828782b */ /* 0x008fc4000000002e */
[----:B------:R2:W3:Y:S06]  /*14d0*/  F2F.F32.F64 R39, R38 ;  /* 0x0000002600277310 */ /* 0x0004ec0000301000 */
[----:B------:R-:W-:Y:S01]  /*14e0*/  DFMA R48, R22, -1.5, R40 ;  /* 0xbff800001630782b */ /* 0x000fe20000000028 */
[----:B-1----:R-:W-:Y:S01]  /*14f0*/  FADD R8, R25, -R8 ;  /* 0x8000000819087221 */ /* 0x002fe20000000000 */
[----:B--2---:R-:W-:-:S03]  /*1500*/  FMUL R38, R34, -3 ;  /* 0xc040000022267820 */ /* 0x004fc60000400000 */
[----:B------:R-:W-:Y:S01]  /*1510*/  FFMA R8, -R8, UR6, R25 ;  /* 0x0000000608087c23 */ /* 0x000fe20008000119 */
[----:B------:R-:W1:Y:S01]  /*1520*/  F2F.F64.F32 R46, R38 ;  /* 0x00000026002e7310 */ /* 0x000e620000201800 */
[----:B------:R-:W-:Y:S01]  /*1530*/  FMUL R24, R38, R38 ;  /* 0x0000002626187220 */ /* 0x000fe20000400000 */
[----:B------:R-:W-:Y:S01]  /*1540*/  DMUL R48, R26, R48 ;  /* 0x000000301a307228 */ /* 0x000fe20000000000 */
[----:B---3--:R-:W-:-:S05]  /*1550*/  FADD R39, R32, -R39 ;  /* 0x8000002720277221 */ /* 0x008fca0000000000 */
[----:B------:R-:W2:Y:S01]  /*1560*/  F2F.F64.F32 R40, R24 ;  /* 0x0000001800287310 */ /* 0x000ea20000201800 */
[----:B-1----:R-:W-:-:S07]  /*1570*/  DADD R46, R46, 1 ;  /* 0x3ff000002e2e7429 */ /* 0x002fce0000000000 */
[----:B------:R-:W1:Y:S01]  /*1580*/  F2F.F32.F64 R11, R48 ;  /* 0x00000030000b7310 */ /* 0x000e620000301000 */
[----:B--2---:R-:W-:-:S08]  /*1590*/  DFMA R40, R40, 0.5, R46 ;  /* 0x3fe000002828782b */ /* 0x004fd0000000002e */
[----:B------:R-:W-:Y:S01]  /*15a0*/  DFMA R40, R22, -1.5, R40 ;  /* 0xbff800001628782b */ /* 0x000fe20000000028 */
[----:B-1----:R-:W-:-:S04]  /*15b0*/  FADD R11, R42, -R11 ;  /* 0x8000000b2a0b7221 */ /* 0x002fc80000000000 */
[----:B------:R-:W-:-:S03]  /*15c0*/  FFMA R11, -R11, UR6, R42 ;  /* 0x000000060b0b7c23 */ /* 0x000fc6000800012a */
[----:B------:R-:W-:Y:S01]  /*15d0*/  DMUL R40, R26, R40 ;  /* 0x000000281a287228 */ /* 0x000fe20000000000 */
[C-C-:B------:R-:W-:Y:S01]  /*15e0*/  FADD R26, R30.reuse, R34.reuse ;  /* 0x000000221e1a7221 */ /* 0x140fe20000000000 */
[----:B------:R-:W-:-:S03]  /*15f0*/  FADD R30, R30, -R34 ;  /* 0x800000221e1e7221 */ /* 0x000fc60000000000 */
[----:B------:R-:W-:Y:S01]  /*1600*/  FMUL R37, R26, 3 ;  /* 0x404000001a257820 */ /* 0x000fe20000400000 */
[----:B------:R-:W-:-:S03]  /*1610*/  FMUL R50, R30, 3 ;  /* 0x404000001e327820 */ /* 0x000fc60000400000 */
[----:B------:R-:W1:Y:S01]  /*1620*/  F2F.F64.F32 R46, R37 ;  /* 0x00000025002e7310 */ /* 0x000e620000201800 */
[----:B------:R-:W-:Y:S01]  /*1630*/  FMUL R38, R37, R37 ;  /* 0x0000002525267220 */ /* 0x000fe20000400000 */
[----:B------:R-:W-:-:S06]  /*1640*/  FMUL R51, R50, R50 ;  /* 0x0000003232337220 */ /* 0x000fcc0000400000 */
[----:B------:R2:W3:Y:S01]  /*1650*/  F2F.F64.F32 R26, R38 ;  /* 0x00000026001a7310 */ /* 0x0004e20000201800 */
[----:B-1----:R-:W-:-:S07]  /*1660*/  DADD R46, R46, 1 ;  /* 0x3ff000002e2e7429 */ /* 0x002fce0000000000 */
[----:B------:R1:W4:Y:S01]  /*1670*/  F2F.F32.F64 R41, R40 ;  /* 0x0000002800297310 */ /* 0x0003220000301000 */
[----:B--2---:R-:W-:Y:S01]  /*1680*/  FMUL R38, R9, R9 ;  /* 0x0000000909267220 */ /* 0x004fe20000400000 */
[----:B---3--:R-:W-:-:S06]  /*1690*/  DFMA R26, R26, 0.5, R46 ;  /* 0x3fe000001a1a782b */ /* 0x008fcc000000002e */
[----:B------:R-:W-:Y:S01]  /*16a0*/  F2F.F64.F32 R24, R38 ;  /* 0x0000002600187310 */ /* 0x000fe20000201800 */
[C-C-:B-1----:R-:W-:Y:S01]  /*16b0*/  FADD R40, R45.reuse, -R12.reuse ;  /* 0x8000000c2d287221 */ /* 0x142fe20000000000 */
[----:B------:R-:W-:Y:S01]  /*16c0*/  FADD R45, -R45, R12 ;  /* 0x0000000c2d2d7221 */ /* 0x000fe20000000100 */
[----:B------:R-:W-:Y:S01]  /*16d0*/  DFMA R26, R22, -1.5, R26 ;  /* 0xbff80000161a782b */ /* 0x000fe2000000001a */
[----:B----4-:R-:W-:-:S07]  /*16e0*/  FADD R41, R10, -R41 ;  /* 0x800000290a297221 */ /* 0x010fce0000000000 */
[----:B------:R-:W-:-:S06]  /*16f0*/  DMUL R26, R20, R26 ;  /* 0x0000001a141a7228 */ /* 0x000fcc0000000000 */
[----:B------:R-:W1:Y:S08]  /*1700*/  F2F.F32.F64 R12, R26 ;  /* 0x0000001a000c7310 */ /* 0x000e700000301000 */
[----:B------:R2:W3:Y:S01]  /*1710*/  F2F.F64.F32 R26, R9 ;  /* 0x00000009001a7310 */ /* 0x0004e20000201800 */
[----:B-1----:R-:W-:Y:S01]  /*1720*/  FADD R12, R35, -R12 ;  /* 0x8000000c230c7221 */ /* 0x002fe20000000000 */
[C-C-:B--2---:R-:W-:Y:S01]  /*1730*/  FADD R9, R40.reuse, R34.reuse ;  /* 0x0000002228097221 */ /* 0x144fe20000000000 */
[----:B------:R-:W-:-:S02]  /*1740*/  FADD R40, R40, -R34 ;  /* 0x8000002228287221 */ /* 0x000fc40000000000 */
[----:B------:R-:W-:Y:S01]  /*1750*/  FFMA R12, -R12, UR6, R35 ;  /* 0x000000060c0c7c23 */ /* 0x000fe20008000123 */
[----:B------:R-:W-:Y:S01]  /*1760*/  FMUL R9, R9, 3 ;  /* 0x4040000009097820 */ /* 0x000fe20000400000 */
[----:B---3--:R-:W-:-:S08]  /*1770*/  DADD R26, R26, 1 ;  /* 0x3ff000001a1a7429 */ /* 0x008fd00000000000 */
[----:B------:R-:W-:Y:S02]  /*1780*/  DFMA R24, R24, 0.5, R26 ;  /* 0x3fe000001818782b */ /* 0x000fe4000000001a */
[----:B------:R1:W2:Y:S06]  /*1790*/  F2F.F64.F32 R26, R50 ;  /* 0x00000032001a7310 */ /* 0x0002ac0000201800 */
[----:B------:R-:W-:Y:S02]  /*17a0*/  DFMA R48, R22, -1.5, R24 ;  /* 0xbff800001630782b */ /* 0x000fe40000000018 */
[----:B------:R-:W3:Y:S01]  /*17b0*/  F2F.F64.F32 R24, R51 ;  /* 0x0000003300187310 */ /* 0x000ee20000201800 */
[----:B-1----:R-:W-:-:S05]  /*17c0*/  FMUL R50, R40, 3 ;  /* 0x4040000028327820 */ /* 0x002fca0000400000 */
[----:B------:R-:W-:Y:S02]  /*17d0*/  DMUL R48, R20, R48 ;  /* 0x0000003014307228 */ /* 0x000fe40000000000 */
[----:B--2---:R-:W-:-:S04]  /*17e0*/  DADD R26, R26, 1 ;  /* 0x3ff000001a1a7429 */ /* 0x004fc80000000000 */
[----:B------:R-:W1:Y:S04]  /*17f0*/  F2F.F32.F64 R37, R48 ;  /* 0x0000003000257310 */ /* 0x000e680000301000 */
[----:B---3--:R-:W-:Y:S01]  /*1800*/  DFMA R24, R24, 0.5, R26 ;  /* 0x3fe000001818782b */ /* 0x008fe2000000001a */
[----:B------:R-:W-:-:S07]  /*1810*/  FMUL R26, R9, R9 ;  /* 0x00000009091a7220 */ /* 0x000fce0000400000 */
[----:B------:R-:W-:Y:S01]  /*1820*/  DFMA R46, R22, -1.5, R24 ;  /* 0xbff80000162e782b */ /* 0x000fe20000000018 */
[----:B------:R-:W-:Y:S01]  /*1830*/  F2F.F64.F32 R26, R26 ;  /* 0x0000001a001a7310 */ /* 0x000fe20000201800 */
[----:B-1----:R-:W-:-:S04]  /*1840*/  FADD R37, R28, -R37 ;  /* 0x800000251c257221 */ /* 0x002fc80000000000 */
[----:B------:R-:W-:Y:S02]  /*1850*/  FFMA R37, -R37, UR6, R28 ;  /* 0x0000000625257c23 */ /* 0x000fe4000800011c */
[----:B------:R-:W-:Y:S01]  /*1860*/  DMUL R46, R20, R46 ;  /* 0x0000002e142e7228 */ /* 0x000fe20000000000 */
[----:B------:R1:W2:Y:S08]  /*1870*/  F2F.F64.F32 R24, R9 ;  /* 0x0000000900187310 */ /* 0x0002b00000201800 */
[----:B------:R-:W0:Y:S01]  /*1880*/  F2F.F32.F64 R30, R46 ;  /* 0x0000002e001e7310 */ /* 0x000e220000301000 */
[----:B-1----:R-:W-:-:S04]  /*1890*/  FADD R9, R36, -R44 ;  /* 0x8000002c24097221 */ /* 0x002fc80000000000 */
[----:B------:R-:W-:Y:S01]  /*18a0*/  FFMA R9, -R9, UR6, R36 ;  /* 0x0000000609097c23 */ /* 0x000fe20008000124 */
[----:B--2---:R-:W-:-:S08]  /*18b0*/  DADD R24, R24, 1 ;  /* 0x3ff0000018187429 */ /* 0x004fd00000000000 */
[----:B------:R-:W-:Y:S01]  /*18c0*/  DFMA R24, R26, 0.5, R24 ;  /* 0x3fe000001a18782b */ /* 0x000fe20000000018 */
[----:B0-----:R-:W-:-:S04]  /*18d0*/  FADD R30, R33, -R30 ;  /* 0x8000001e211e7221 */ /* 0x001fc80000000000 */
[----:B------:R-:W-:Y:S01]  /*18e0*/  FFMA R28, -R30, UR6, R33 ;  /* 0x000000061e1c7c23 */ /* 0x000fe20008000121 */
[----:B------:R-:W-:Y:S02]  /*18f0*/  MOV R33, R37 ;  /* 0x0000002500217202 */ /* 0x000fe40000000f00 */
[----:B------:R-:W-:-:S08]  /*1900*/  DFMA R24, R22, -1.5, R24 ;  /* 0xbff800001618782b */ /* 0x000fd00000000018 */
[----:B------:R-:W-:Y:S01]  /*1910*/  DMUL R46, R20, R24 ;  /* 0x00000018142e7228 */ /* 0x000fe20000000000 */
[C-C-:B------:R-:W-:Y:S01]  /*1920*/  FADD R24, R45.reuse, R34.reuse ;  /* 0x000000222d187221 */ /* 0x140fe20000000000 */
[--C-:B------:R-:W-:Y:S01]  /*1930*/  FADD R45, R45, -R34.reuse ;  /* 0x800000222d2d7221 */ /* 0x100fe20000000000 */
[----:B------:R-:W-:Y:S02]  /*1940*/  FADD R34, R43, -R34 ;  /* 0x800000222b227221 */ /* 0x000fe40000000000 */
[----:B------:R-:W-:Y:S01]  /*1950*/  FMUL R42, R24, 3 ;  /* 0x40400000182a7820 */ /* 0x000fe20000400000 */
[----:B------:R-:W-:Y:S01]  /*1960*/  FMUL R45, R45, 3 ;  /* 0x404000002d2d7820 */ /* 0x000fe20000400000 */
[----:B------:R-:W0:Y:S01]  /*1970*/  F2F.F32.F64 R38, R46 ;  /* 0x0000002e00267310 */ /* 0x000e220000301000 */
[----:B------:R-:W-:Y:S01]  /*1980*/  FMUL R34, R34, 3 ;  /* 0x4040000022227820 */ /* 0x000fe20000400000 */
[----:B------:R-:W-:-:S06]  /*1990*/  FMUL R44, R42, R42 ;  /* 0x0000002a2a2c7220 */ /* 0x000fcc0000400000 */
[----:B------:R1:W2:Y:S01]  /*19a0*/  F2F.F64.F32 R24, R42 ;  /* 0x0000002a00187310 */ /* 0x0002a20000201800 */
[----:B0-----:R-:W-:-:S07]  /*19b0*/  FADD R38, R29, -R38 ;  /* 0x800000261d267221 */ /* 0x001fce0000000000 */
[----:B------:R0:W3:Y:S01]  /*19c0*/  F2F.F64.F32 R26, R44 ;  /* 0x0000002c001a7310 */ /* 0x0000e20000201800 */
[----:B-1----:R-:W-:Y:S01]  /*19d0*/  FMUL R42, R50, R50 ;  /* 0x00000032322a7220 */ /* 0x002fe20000400000 */
[----:B------:R-:W-:Y:S01]  /*19e0*/  FFMA R38, -R38, UR6, R29 ;  /* 0x0000000626267c23 */ /* 0x000fe2000800011d */
[----:B--2---:R-:W-:Y:S01]  /*19f0*/  DADD R24, R24, 1 ;  /* 0x3ff0000018187429 */ /* 0x004fe20000000000 */
[----:B0-----:R-:W-:-:S07]  /*1a00*/  FMUL R44, R45, R45 ;  /* 0x0000002d2d2c7220 */ /* 0x001fce0000400000 */
[----:B---3--:R-:W-:Y:S01]  /*1a10*/  DFMA R24, R26, 0.5, R24 ;  /* 0x3fe000001a18782b */ /* 0x008fe20000000018 */
[----:B------:R-:W0:Y:S07]  /*1a20*/  F2F.F64.F32 R26, R50 ;  /* 0x00000032001a7310 */ /* 0x000e2e0000201800 */
[----:B------:R-:W-:Y:S02]  /*1a30*/  DFMA R48, R22, -1.5, R24 ;  /* 0xbff800001630782b */ /* 0x000fe40000000018 */
[----:B------:R-:W1:Y:S06]  /*1a40*/  F2F.F64.F32 R24, R42 ;  /* 0x0000002a00187310 */ /* 0x000e6c0000201800 */
[----:B------:R-:W-:-:S02]  /*1a50*/  DMUL R48, R20, R48 ;  /* 0x0000003014307228 */ /* 0x000fc40000000000 */
[----:B0-----:R-:W-:-:S04]  /*1a60*/  DADD R26, R26, 1 ;  /* 0x3ff000001a1a7429 */ /* 0x001fc80000000000 */
[----:B------:R-:W0:Y:S04]  /*1a70*/  F2F.F32.F64 R36, R48 ;  /* 0x0000003000247310 */ /* 0x000e280000301000 */
[----:B-1----:R-:W-:-:S04]  /*1a80*/  DFMA R24, R24, 0.5, R26 ;  /* 0x3fe000001818782b */ /* 0x002fc8000000001a */
[----:B------:R-:W1:Y:S04]  /*1a90*/  F2F.F64.F32 R26, R45 ;  /* 0x0000002d001a7310 */ /* 0x000e680000201800 */
[----:B------:R-:W-:Y:S01]  /*1aa0*/  DFMA R46, R22, -1.5, R24 ;  /* 0xbff80000162e782b */ /* 0x000fe20000000018 */
[----:B0-----:R-:W-:-:S03]  /*1ab0*/  FADD R36, R13, -R36 ;  /* 0x800000240d247221 */ /* 0x001fc60000000000 */
[----:B------:R-:W0:Y:S04]  /*1ac0*/  F2F.F64.F32 R24, R44 ;  /* 0x0000002c00187310 */ /* 0x000e280000201800 */
[----:B------:R-:W-:Y:S02]  /*1ad0*/  DMUL R46, R20, R46 ;  /* 0x0000002e142e7228 */ /* 0x000fe40000000000 */
[----:B-1----:R-:W-:-:S04]  /*1ae0*/  DADD R26, R26, 1 ;  /* 0x3ff000001a1a7429 */ /* 0x002fc80000000000 */
[----:B------:R1:W2:Y:S04]  /*1af0*/  F2F.F32.F64 R40, R46 ;  /* 0x0000002e00287310 */ /* 0x0002a80000301000 */
[----:B0-----:R-:W-:-:S04]  /*1b00*/  DFMA R42, R24, 0.5, R26 ;  /* 0x3fe00000182a782b */ /* 0x001fc8000000001a */
[----:B------:R-:W0:Y:S01]  /*1b10*/  F2F.F64.F32 R26, R34 ;  /* 0x00000022001a7310 */ /* 0x000e220000201800 */
[----:B-1----:R-:W-:-:S03]  /*1b20*/  FMUL R46, R34, R34 ;  /* 0x00000022222e7220 */ /* 0x002fc60000400000 */
[----:B------:R-:W-:Y:S01]  /*1b30*/  DFMA R42, R22, -1.5, R42 ;  /* 0xbff80000162a782b */ /* 0x000fe2000000002a */
[----:B--2---:R-:W-:-:S03]  /*1b40*/  FADD R40, R17, -R40 ;  /* 0x8000002811287221 */ /* 0x004fc60000000000 */
[----:B------:R-:W1:Y:S01]  /*1b50*/  F2F.F64.F32 R24, R46 ;  /* 0x0000002e00187310 */ /* 0x000e620000201800 */
[----:B0-----:R-:W-:-:S08]  /*1b60*/  DADD R26, R26, 1 ;  /* 0x3ff000001a1a7429 */ /* 0x001fd00000000000 */
[----:B-1----:R-:W-:-:S08]  /*1b70*/  DFMA R24, R24, 0.5, R26 ;  /* 0x3fe000001818782b */ /* 0x002fd0000000001a */
[----:B------:R-:W-:Y:S02]  /*1b80*/  DFMA R24, R22, -1.5, R24 ;  /* 0xbff800001618782b */ /* 0x000fe40000000018 */
[----:B------:R-:W-:Y:S01]  /*1b90*/  DMUL R22, R20, R42 ;  /* 0x0000002a14167228 */ /* 0x000fe20000000000 */
[----:B------:R-:W-:Y:S01]  /*1ba0*/  FFMA R42, -R41, UR6, R10 ;  /* 0x00000006292a7c23 */ /* 0x000fe2000800010a */
[----:B------:R-:W-:-:S04]  /*1bb0*/  MOV R10, R11 ;  /* 0x0000000b000a7202 */ /* 0x000fc80000000f00 */
[----:B------:R-:W-:Y:S01]  /*1bc0*/  DMUL R20, R20, R24 ;  /* 0x0000001814147228 */ /* 0x000fe20000000000 */
[----:B------:R-:W-:Y:S01]  /*1bd0*/  FFMA R25, -R39, UR6, R32 ;  /* 0x0000000627197c23 */ /* 0x000fe20008000120 */
[----:B------:R-:W-:Y:S02]  /*1be0*/  MOV R32, R8 ;  /* 0x0000000800207202 */ /* 0x000fe40000000f00 */
[----:B------:R0:W1:Y:S08]  /*1bf0*/  F2F.F32.F64 R23, R22 ;  /* 0x0000001600177310 */ /* 0x0000700000301000 */
[----:B------:R-:W2:Y:S01]  /*1c00*/  F2F.F32.F64 R20, R20 ;  /* 0x0000001400147310 */ /* 0x000ea20000301000 */
[----:B0-----:R-:W-:Y:S01]  /*1c10*/  FFMA R22, -R36, UR6, R13 ;  /* 0x0000000624167c23 */ /* 0x001fe2000800010d */
[----:B------:R-:W-:Y:S01]  /*1c20*/  FFMA R13, -R40, UR6, R17 ;  /* 0x00000006280d7c23 */ /* 0x000fe20008000111 */
[----:B------:R-:W-:Y:S01]  /*1c30*/  MOV R36, R14 ;  /* 0x0000000e00247202 */ /* 0x000fe20000000f00 */
[----:B-1----:R-:W-:-:S02]  /*1c40*/  FADD R23, R16, -R23 ;  /* 0x8000001710177221 */ /* 0x002fc40000000000 */
[----:B------:R-:W-:Y:S02]  /*1c50*/  MOV R17, R22 ;  /* 0x0000001600117202 */ /* 0x000fe40000000f00 */
[----:B------:R-:W-:Y:S01]  /*1c60*/  FFMA R29, -R23, UR6, R16 ;  /* 0x00000006171d7c23 */ /* 0x000fe20008000110 */
[----:B------:R-:W-:Y:S01]  /*1c70*/  MOV R16, R38 ;  /* 0x0000002600107202 */ /* 0x000fe20000000f00 */
[----:B--2---:R-:W-:-:S04]  /*1c80*/  FADD R20, R15, -R20 ;  /* 0x800000140f147221 */ /* 0x004fc80000000000 */
[----:B------:R-:W-:Y:S01]  /*1c90*/  FFMA R35, -R20, UR6, R15 ;  /* 0x0000000614237c23 */ /* 0x000fe2000800010f */
[----:B------:R-:W-:-:S07]  /*1ca0*/  MOV R15, R12 ;  /* 0x0000000c000f7202 */ /* 0x000fce0000000f00 */
.L_x_9:
[----:B------:R-:W-:Y:S05]  /*1cb0*/  BSYNC.RECONVERGENT B0 ;  /* 0x0000000000007941 */ /* 0x000fea0003800200 */
.L_x_8:
[----:B------:R-:W1:Y:S01]  /*1cc0*/  LDCU.64 UR6, c[0x0][0x3a8] ;  /* 0x00007500ff0677ac */ /* 0x000e620008000a00 */
[----:B------:R-:W3:Y:S01]  /*1cd0*/  LDC R22, c[0x0][0x3b0] ;  /* 0x0000ec00ff167b82 */ /* 0x000ee20000000800 */
[C---:B------:R-:W-:Y:S01]  /*1ce0*/  ISETP.GE.AND P0, PT, R2.reuse, 0x1, PT ;  /* 0x000000010200780c */ /* 0x040fe20003f06270 */
[----:B--2---:R-:W-:Y:S01]  /*1cf0*/  IMAD.WIDE R20, R31, 0x4, R18 ;  /* 0x000000041f147825 */ /* 0x004fe200078e0212 */
[----:B------:R-:W-:Y:S02]  /*1d00*/  IADD3 R11, PT, PT, R2, 0x1, RZ ;  /* 0x00000001020b7810 */ /* 0x000fe40007ffe0ff */
[----:B------:R-:W-:Y:S02]  /*1d10*/  SHF.R.S32.HI R8, RZ, 0x1f, R4 ;  /* 0x0000001fff087819 */ /* 0x000fe40000011404 */
[----:B------:R-:W-:Y:S01]  /*1d20*/  SHF.R.S32.HI R23, RZ, 0x1f, R5 ;  /* 0x0000001fff177819 */ /* 0x000fe20000011405 */
[----:B------:R2:W-:Y:S01]  /*1d30*/  STG.E desc[UR4][R20.64], R6 ;  /* 0x0000000614007986 */ /* 0x0005e2000c101904 */
[----:B------:R-:W-:-:S02]  /*1d40*/  ISETP.NE.AND P3, PT, R3, RZ, PT ;  /* 0x000000ff0300720c */ /* 0x000fc40003f65270 */
[----:B-1----:R-:W-:Y:S01]  /*1d50*/  SEL R12, R2, UR6, P0 ;  /* 0x00000006020c7c07 */ /* 0x002fe20008000000 */
[----:B------:R-:W-:Y:S02]  /*1d60*/  UIMAD UR8, UR7, UR6, URZ ;  /* 0x00000006070872a4 */ /* 0x000fe4000f8e02ff */
[C---:B------:R-:W-:Y:S02]  /*1d70*/  ISETP.NE.AND P0, PT, R11.reuse, UR6, PT ;  /* 0x000000060b007c0c */ /* 0x040fe4000bf05270 */
[----:B------:R-:W-:Y:S02]  /*1d80*/  SHF.R.S32.HI R14, RZ, 0x1f, R12 ;  /* 0x0000001fff0e7819 */ /* 0x000fe4000001140c */
[----:B------:R-:W-:Y:S02]  /*1d90*/  IADD3 R27, P1, P2, R4, R12, R5 ;  /* 0x0000000c041b7210 */ /* 0x000fe40007a3e005 */
[----:B------:R-:W-:Y:S02]  /*1da0*/  SEL R11, R11, RZ, P0 ;  /* 0x000000ff0b0b7207 */ /* 0x000fe40000000000 */
[----:B------:R-:W-:Y:S01]  /*1db0*/  IADD3.X R31, PT, PT, R8, R14, R23, P1, P2 ;  /* 0x0000000e081f7210 */ /* 0x000fe20000fe4417 */
[----:B---3--:R-:W-:Y:S01]  /*1dc0*/  IMAD R8, R22, UR8, RZ ;  /* 0x0000000816087c24 */ /* 0x008fe2000f8e02ff */
[----:B------:R-:W-:-:S02]  /*1dd0*/  IADD3 R23, PT, PT, R2, R4, RZ ;  /* 0x0000000402177210 */ /* 0x000fc40007ffe0ff */
[----:B------:R-:W-:Y:S01]  /*1de0*/  IADD3 R5, PT, PT, R4, R11, R5 ;  /* 0x0000000b04057210 */ /* 0x000fe20007ffe005 */
[----:B------:R-:W-:Y:S01]  /*1df0*/  IMAD R7, R8, 0x5, R7 ;  /* 0x0000000508077824 */ /* 0x000fe200078e0207 */
[----:B------:R-:W-:Y:S01]  /*1e00*/  IADD3 R4, PT, PT, R0, 0x1, RZ ;  /* 0x0000000100047810 */ /* 0x000fe20007ffe0ff */
[----:B------:R-:W-:Y:S01]  /*1e10*/  IMAD R23, R8, 0x3, R23 ;  /* 0x0000000308177824 */ /* 0x000fe200078e0217 */
[----:B------:R-:W-:Y:S02]  /*1e20*/  ISETP.NE.AND P2, PT, R0, RZ, PT ;  /* 0x000000ff0000720c */ /* 0x000fe40003f45270 */
[----:B------:R-:W-:Y:S02]  /*1e30*/  ISETP.NE.AND P1, PT, R4, UR7, PT ;  /* 0x0000000704007c0c */ /* 0x000fe4000bf25270 */
[----:B--2---:R-:W-:Y:S02]  /*1e40*/  SEL R6, R0, UR7, P2 ;  /* 0x0000000700067c07 */ /* 0x004fe40009000000 */
[----:B------:R-:W-:-:S02]  /*1e50*/  IADD3 R14, PT, PT, R3, 0x1, RZ ;  /* 0x00000001030e7810 */ /* 0x000fc40007ffe0ff */
[----:B------:R-:W-:Y:S02]  /*1e60*/  SEL R4, R4, RZ, P1 ;  /* 0x000000ff04047207 */ /* 0x000fe40000800000 */
[----:B------:R-:W-:Y:S02]  /*1e70*/  SHF.L.U32 R2, R8, 0x1, RZ ;  /* 0x0000000108027819 */ /* 0x000fe400000006ff */
[----:B------:R-:W-:Y:S01]  /*1e80*/  IADD3 R12, PT, PT, R12, -0x1, RZ ;  /* 0xffffffff0c0c7810 */ /* 0x000fe20007ffe0ff */
[----:B------:R-:W-:Y:S01]  /*1e90*/  IMAD R47, R4, UR6, R23 ;  /* 0x00000006042f7c24 */ /* 0x000fe2000f8e0217 */
[----:B------:R-:W-:Y:S01]  /*1ea0*/  IADD3 R6, PT, PT, R6, -0x1, RZ ;  /* 0xffffffff06067810 */ /* 0x000fe20007ffe0ff */
[----:B------:R-:W-:Y:S01]  /*1eb0*/  IMAD R21, R4, UR6, R11 ;  /* 0x0000000604157c24 */ /* 0x000fe2000f8e020b */
[----:B------:R-:W-:Y:S01]  /*1ec0*/  IADD3 R45, PT, PT, R8, R23, RZ ;  /* 0x00000017082d7210 */ /* 0x000fe20007ffe0ff */
[--C-:B------:R-:W-:Y:S01]  /*1ed0*/  IMAD R23, R4, UR6, R12.reuse ;  /* 0x0000000604177c24 */ /* 0x100fe2000f8e020c */
[-C--:B------:R-:W-:Y:S01]  /*1ee0*/  ISETP.NE.AND P0, PT, R14, R22.reuse, PT ;  /* 0x000000160e00720c */ /* 0x080fe20003f05270 */
[C---:B------:R-:W-:Y:S01]  /*1ef0*/  IMAD R43, R6.reuse, UR6, R12 ;  /* 0x00000006062b7c24 */ /* 0x040fe2000f8e020c */
[----:B------:R-:W-:Y:S01]  /*1f00*/  SEL R22, R3, R22, P3 ;  /* 0x0000001603167207 */ /* 0x000fe20001800000 */
[----:B------:R-:W-:Y:S01]  /*1f10*/  IMAD R45, R6, UR6, R45 ;  /* 0x00000006062d7c24 */ /* 0x000fe2000f8e022d */
[----:B------:R-:W-:Y:S01]  /*1f20*/  IADD3 R3, P3, PT, R2, R27, RZ ;  /* 0x0000001b02037210 */ /* 0x000fe20007f7e0ff */
[----:B------:R-:W-:Y:S01]  /*1f30*/  IMAD R27, R6, UR6, R11 ;  /* 0x00000006061b7c24 */ /* 0x000fe2000f8e020b */
[----:B------:R-:W1:Y:S01]  /*1f40*/  LDCU.64 UR6, c[0x0][0x380] ;  /* 0x00007000ff0677ac */ /* 0x000e620008000a00 */
[----:B------:R-:W-:Y:S01]  /*1f50*/  SEL R14, R14, RZ, P0 ;  /* 0x000000ff0e0e7207 */ /* 0x000fe20000000000 */
[----:B------:R-:W-:Y:S01]  /*1f60*/  IMAD R43, R8, 0xa, R43 ;  /* 0x0000000a082b7824 */ /* 0x000fe200078e022b */
[----:B------:R-:W-:Y:S01]  /*1f70*/  LEA.HI.X.SX32 R0, R2, R31, 0x1, P3 ;  /* 0x0000001f02007211 */ /* 0x000fe200018f0eff */
[C---:B------:R-:W-:Y:S01]  /*1f80*/  IMAD R39, R8.reuse, 0x9, R27 ;  /* 0x0000000908277824 */ /* 0x040fe200078e021b */
[C---:B------:R-:W-:Y:S01]  /*1f90*/  IADD3 R5, PT, PT, R8.reuse, R5, RZ ;  /* 0x0000000508057210 */ /* 0x040fe20007ffe0ff */
[----:B------:R-:W-:Y:S01]  /*1fa0*/  IMAD R31, R8, 0x7, R21 ;  /* 0x00000007081f7824 */ /* 0x000fe200078e0215 */
[----:B------:R-:W-:Y:S01]  /*1fb0*/  IADD3 R11, PT, PT, R22, -0x1, RZ ;  /* 0xffffffff160b7810 */ /* 0x000fe20007ffe0ff */
[----:B------:R-:W-:Y:S01]  /*1fc0*/  IMAD R41, R14, UR8, R7 ;  /* 0x000000080e297c24 */ /* 0x000fe2000f8e0207 */
[----:B------:R-:W-:Y:S01]  /*1fd0*/  LEA R37, R8, R23, 0x3 ;  /* 0x0000001708257211 */ /* 0x000fe200078e18ff */
[----:B------:R-:W-:Y:S01]  /*1fe0*/  IMAD R21, R14, UR8, R39 ;  /* 0x000000080e157c24 */ /* 0x000fe2000f8e0227 */
[C---:B------:R-:W-:Y:S01]  /*1ff0*/  IADD3 R6, PT, PT, R8.reuse, R7, RZ ;  /* 0x0000000708067210 */ /* 0x040fe20007ffe0ff */
[----:B------:R-:W-:Y:S01]  /*2000*/  IMAD.WIDE R4, R5, 0x4, R18 ;  /* 0x0000000405047825 */ /* 0x000fe200078e0212 */
[----:B------:R-:W-:-:S02]  /*2010*/  LEA R20, R8, R39, 0x2 ;  /* 0x0000002708147211 */ /* 0x000fc400078e10ff */
[----:B------:R-:W-:Y:S01]  /*2020*/  LEA R12, R8, R31, 0x2 ;  /* 0x0000001f080c7211 */ /* 0x000fe200078e10ff */
[C---:B------:R-:W-:Y:S01]  /*2030*/  IMAD R27, R14.reuse, UR8, R31 ;  /* 0x000000080e1b7c24 */ /* 0x040fe2000f8e021f */
[----:B------:R2:W-:Y:S01]  /*2040*/  STG.E desc[UR4][R4.64], R36 ;  /* 0x0000002404007986 */ /* 0x0005e2000c101904 */
[C---:B-1----:R-:W-:Y:S01]  /*2050*/  LEA R2, P0, R3.reuse, UR6, 0x2 ;  /* 0x0000000603027c11 */ /* 0x042fe2000f8010ff */
[C---:B------:R-:W-:Y:S02]  /*2060*/  IMAD R7, R14.reuse, UR8, R37 ;  /* 0x000000080e077c24 */ /* 0x040fe4000f8e0225 */
[----:B------:R-:W-:Y:S01]  /*2070*/  IMAD R23, R14, UR8, R43 ;  /* 0x000000080e177c24 */ /* 0x000fe2000f8e022b */
[----:B------:R-:W-:Y:S01]  /*2080*/  LEA.HI.X R3, R3, UR7, R0, 0x2, P0 ;  /* 0x0000000703037c11 */ /* 0x000fe200080f1400 */
[----:B------:R-:W-:Y:S01]  /*2090*/  IMAD R39, R11, UR8, R6 ;  /* 0x000000080b277c24 */ /* 0x000fe2000f8e0206 */
[C---:B------:R-:W-:Y:S01]  /*20a0*/  LEA R14, R8.reuse, R37, 0x2 ;  /* 0x00000025080e7211 */ /* 0x040fe200078e10ff */
[--C-:B------:R-:W-:Y:S01]  /*20b0*/  IMAD.WIDE R46, R47, 0x4, R18.reuse ;  /* 0x000000042f2e7825 */ /* 0x100fe200078e0212 */
[----:B------:R-:W-:Y:S01]  /*20c0*/  LEA R8, R8, R43, 0x2 ;  /* 0x0000002b08087211 */ /* 0x000fe200078e10ff */
[----:B------:R-:W-:Y:S02]  /*20d0*/  STG.E desc[UR4][R2.64+-0x4], R9 ;  /* 0xfffffc0902007986 */ /* 0x000fe4000c101904 */
[----:B------:R-:W-:-:S02]  /*20e0*/  IMAD.WIDE R44, R45, 0x4, R18 ;  /* 0x000000042d2c7825 */ /* 0x000fc400078e0212 */
[----:B------:R-:W-:Y:S02]  /*20f0*/  STG.E desc[UR4][R46.64], R32 ;  /* 0x000000202e007986 */ /* 0x000fe4000c101904 */
[--C-:B------:R-:W-:Y:S02]  /*2100*/  IMAD.WIDE R40, R41, 0x4, R18.reuse ;  /* 0x0000000429287825 */ /* 0x100fe400078e0212 */
[----:B------:R-:W-:Y:S02]  /*2110*/  STG.E desc[UR4][R44.64], R25 ;  /* 0x000000192c007986 */ /* 0x000fe4000c101904 */
[----:B------:R-:W-:Y:S02]  /*2120*/  IMAD.WIDE R38, R39, 0x4, R18 ;  /* 0x0000000427267825 */ /* 0x000fe400078e0212 */
[----:B------:R-:W-:Y:S02]  /*2130*/  STG.E desc[UR4][R40.64], R10 ;  /* 0x0000000a28007986 */ /* 0x000fe4000c101904 */
[----:B------:R-:W-:-:S02]  /*2140*/  IMAD R43, R11, UR8, R12 ;  /* 0x000000080b2b7c24 */ /* 0x000fc4000f8e020c */
[----:B--2---:R-:W-:Y:S01]  /*2150*/  IMAD.WIDE R4, R27, 0x4, R18 ;  /* 0x000000041b047825 */ /* 0x004fe200078e0212 */
[----:B------:R-:W-:Y:S03]  /*2160*/  STG.E desc[UR4][R38.64], R42 ;  /* 0x0000002a26007986 */ /* 0x000fe6000c101904 */
[C---:B------:R-:W-:Y:S01]  /*2170*/  IMAD R31, R11.reuse, UR8, R14 ;  /* 0x000000080b1f7c24 */ /* 0x040fe2000f8e020e */
[----:B0-----:R-:W-:Y:S01]  /*2180*/  STG.E desc[UR4][R4.64], R15 ;  /* 0x0000000f04007986 */ /* 0x001fe2000c101904 */
[----:B------:R-:W-:Y:S02]  /*2190*/  IMAD R37, R11, UR8, R20 ;  /* 0x000000080b257c24 */ /* 0x000fe4000f8e0214 */
[----:B------:R-:W-:-:S04]  /*21a0*/  IMAD.WIDE R6, R7, 0x4, R18 ;  /* 0x0000000407067825 */ /* 0x000fc800078e0212 */
[----:B------:R-:W-:Y:S01]  /*21b0*/  IMAD.WIDE R20, R21, 0x4, R18 ;  /* 0x0000000415147825 */ /* 0x000fe200078e0212 */
[----:B------:R-:W-:Y:S03]  /*21c0*/  STG.E desc[UR4][R6.64], R16 ;  /* 0x0000001006007986 */ /* 0x000fe6000c101904 */
[----:B------:R-:W-:Y:S01]  /*21d0*/  IMAD R11, R11, UR8, R8 ;  /* 0x000000080b0b7c24 */ /* 0x000fe2000f8e0208 */
[----:B------:R-:W-:Y:S01]  /*21e0*/  STG.E desc[UR4][R20.64], R17 ;  /* 0x0000001114007986 */ /* 0x000fe2000c101904 */
[----:B------:R-:W-:-:S04]  /*21f0*/  IMAD.WIDE R22, R23, 0x4, R18 ;  /* 0x0000000417167825 */ /* 0x000fc800078e0212 */
[--C-:B------:R-:W-:Y:S01]  /*2200*/  IMAD.WIDE R26, R43, 0x4, R18.reuse ;  /* 0x000000042b1a7825 */ /* 0x100fe200078e0212 */
[----:B------:R-:W-:Y:S03]  /*2210*/  STG.E desc[UR4][R22.64], R33 ;  /* 0x0000002116007986 */ /* 0x000fe6000c101904 */
[--C-:B------:R-:W-:Y:S01]  /*2220*/  IMAD.WIDE R30, R31, 0x4, R18.reuse ;  /* 0x000000041f1e7825 */ /* 0x100fe200078e0212 */
[----:B------:R-:W-:Y:S03]  /*2230*/  STG.E desc[UR4][R26.64], R28 ;  /* 0x0000001c1a007986 */ /* 0x000fe6000c101904 */
[--C-:B------:R-:W-:Y:S01]  /*2240*/  IMAD.WIDE R36, R37, 0x4, R18.reuse ;  /* 0x0000000425247825 */ /* 0x100fe200078e0212 */
[----:B------:R-:W-:Y:S03]  /*2250*/  STG.E desc[UR4][R30.64], R13 ;  /* 0x0000000d1e007986 */ /* 0x000fe6000c101904 */
[----:B------:R-:W-:Y:S01]  /*2260*/  IMAD.WIDE R18, R11, 0x4, R18 ;  /* 0x000000040b127825 */ /* 0x000fe200078e0212 */
[----:B------:R-:W-:Y:S04]  /*2270*/  STG.E desc[UR4][R36.64], R29 ;  /* 0x0000001d24007986 */ /* 0x000fe8000c101904 */
[----:B------:R-:W-:Y:S01]  /*2280*/  STG.E desc[UR4][R18.64], R35 ;  /* 0x0000002312007986 */ /* 0x000fe2000c101904 */
[----:B------:R-:W-:Y:S05]  /*2290*/  EXIT ;  /* 0x000000000000794d */ /* 0x000fea0003800000 */
        .weak           $__internal_0_$__cuda_sm3x_div_rn_noftz_f32_slowpath
        .type           $__internal_0_$__cuda_sm3x_div_rn_noftz_f32_slowpath,@function
        .size           $__internal_0_$__cuda_sm3x_div_rn_noftz_f32_slowpath,(.L_x_22 - $__internal_0_$__cuda_sm3x_div_rn_noftz_f32_slowpath)
$__internal_0_$__cuda_sm3x_div_rn_noftz_f32_slowpath:
[----:B------:R-:W-:Y:S01]  /*22a0*/  SHF.R.U32.HI R19, RZ, 0x17, R8 ;  /* 0x00000017ff137819 */ /* 0x000fe20000011608 */
[----:B------:R-:W-:Y:S01]  /*22b0*/  BSSY.RECONVERGENT B1, `(.L_x_10) ;  /* 0x0000063000017945 */ /* 0x000fe20003800200 */
[----:B------:R-:W-:Y:S02]  /*22c0*/  SHF.R.U32.HI R14, RZ, 0x17, R11 ;  /* 0x00000017ff0e7819 */ /* 0x000fe4000001160b */
[----:B------:R-:W-:Y:S02]  /*22d0*/  LOP3.LUT R19, R19, 0xff, RZ, 0xc0, !PT ;  /* 0x000000ff13137812 */ /* 0x000fe400078ec0ff */
[----:B------:R-:W-:Y:S02]  /*22e0*/  LOP3.LUT R22, R14, 0xff, RZ, 0xc0, !PT ;  /* 0x000000ff0e167812 */ /* 0x000fe400078ec0ff */
[----:B------:R-:W-:Y:S02]  /*22f0*/  IADD3 R24, PT, PT, R19, -0x1, RZ ;  /* 0xffffffff13187810 */ /* 0x000fe40007ffe0ff */
[----:B------:R-:W-:-:S02]  /*2300*/  IADD3 R21, PT, PT, R22, -0x1, RZ ;  /* 0xffffffff16157810 */ /* 0x000fc40007ffe0ff */
[----:B------:R-:W-:Y:S02]  /*2310*/  ISETP.GT.U32.AND P0, PT, R24, 0xfd, PT ;  /* 0x000000fd1800780c */ /* 0x000fe40003f04070 */
[----:B------:R-:W-:Y:S02]  /*2320*/  MOV R20, R8 ;  /* 0x0000000800147202 */ /* 0x000fe40000000f00 */
[----:B------:R-:W-:-:S13]  /*2330*/  ISETP.GT.U32.OR P0, PT, R21, 0xfd, P0 ;  /* 0x000000fd1500780c */ /* 0x000fda0000704470 */
[----:B------:R-:W-:Y:S01]  /*2340*/  @!P0 MOV R14, RZ ;  /* 0x000000ff000e8202 */ /* 0x000fe20000000f00 */
[----:B------:R-:W-:Y:S06]  /*2350*/  @!P0 BRA `(.L_x_11) ;  /* 0x00000000005c8947 */ /* 0x000fec0003800000 */
[----:B------:R-:W-:Y:S02]  /*2360*/  FSETP.GTU.FTZ.AND P0, PT, |R11|, +INF , PT ;  /* 0x7f8000000b00780b */ /* 0x000fe40003f1c200 */
[----:B------:R-:W-:-:S04]  /*2370*/  FSETP.GTU.FTZ.AND P1, PT, |R8|, +INF , PT ;  /* 0x7f8000000800780b */ /* 0x000fc80003f3c200 */
[----:B------:R-:W-:-:S13]  /*2380*/  PLOP3.LUT P0, PT, P0, P1, PT, 0xf8, 0x8f ;  /* 0x00000000008f781c */ /* 0x000fda0000703f70 */
[----:B------:R-:W-:Y:S05]  /*2390*/  @P0 BRA `(.L_x_12) ;  /* 0x00000004004c0947 */ /* 0x000fea0003800000 */
[----:B------:R-:W-:-:S13]  /*23a0*/  LOP3.LUT P0, RZ, R20, 0x7fffffff, R11, 0xc8, !PT ;  /* 0x7fffffff14ff7812 */ /* 0x000fda000780c80b */
[----:B------:R-:W-:Y:S05]  /*23b0*/  @!P0 BRA `(.L_x_13) ;  /* 0x00000004003c8947 */ /* 0x000fea0003800000 */
[C---:B------:R-:W-:Y:S02]  /*23c0*/  FSETP.NEU.FTZ.AND P1, PT, |R11|.reuse, +INF , PT ;  /* 0x7f8000000b00780b */ /* 0x040fe40003f3d200 */
[----:B------:R-:W-:Y:S02]  /*23d0*/  FSETP.NEU.FTZ.AND P2, PT, |R8|, +INF , PT ;  /* 0x7f8000000800780b */ /* 0x000fe40003f5d200 */
[----:B------:R-:W-:-:S11]  /*23e0*/  FSETP.NEU.FTZ.AND P0, PT, |R11|, +INF , PT ;  /* 0x7f8000000b00780b */ /* 0x000fd60003f1d200 */
[----:B------:R-:W-:Y:S05]  /*23f0*/  @!P2 BRA !P1, `(.L_x_13) ;  /* 0x00000004002ca947 */ /* 0x000fea0004800000 */
[----:B------:R-:W-:-:S04]  /*2400*/  LOP3.LUT P1, RZ, R11, 0x7fffffff, RZ, 0xc0, !PT ;  /* 0x7fffffff0bff7812 */ /* 0x000fc8000782c0ff */
[----:B------:R-:W-:-:S13]  /*2410*/  PLOP3.LUT P1, PT, P2, P1, PT, 0x2f, 0xf2 ;  /* 0x0000000000f2781c */ /* 0x000fda0001722577 */
[----:B------:R-:W-:Y:S05]  /*2420*/  @P1 BRA `(.L_x_14) ;  /* 0x0000000400181947 */ /* 0x000fea0003800000 */
[----:B------:R-:W-:-:S04]  /*2430*/  LOP3.LUT P1, RZ, R20, 0x7fffffff, RZ, 0xc0, !PT ;  /* 0x7fffffff14ff7812 */ /* 0x000fc8000782c0ff */
[----:B------:R-:W-:-:S13]  /*2440*/  PLOP3.LUT P0, PT, P0, P1, PT, 0x2f, 0xf2 ;  /* 0x0000000000f2781c */ /* 0x000fda0000702577 */
[----:B------:R-:W-:Y:S05]  /*2450*/  @P0 BRA `(.L_x_15) ;  /* 0x0000000400000947 */ /* 0x000fea0003800000 */
[----:B------:R-:W-:Y:S02]  /*2460*/  ISETP.GE.AND P0, PT, R21, RZ, PT ;  /* 0x000000ff1500720c */ /* 0x000fe40003f06270 */
[----:B------:R-:W-:-:S11]  /*2470*/  ISETP.GE.AND P1, PT, R24, RZ, PT ;  /* 0x000000ff1800720c */ /* 0x000fd60003f26270 */
[----:B------:R-:W-:Y:S01]  /*2480*/  @P0 MOV R14, RZ ;  /* 0x000000ff000e0202 */ /* 0x000fe20000000f00 */
[----:B------:R-:W-:Y:S01]  /*2490*/  @!P0 FFMA R11, R11, 1.84467440737095516160e+19, RZ ;  /* 0x5f8000000b0b8823 */ /* 0x000fe200000000ff */
[----:B------:R-:W-:Y:S01]  /*24a0*/  @!P0 MOV R14, 0xffffffc0 ;  /* 0xffffffc0000e8802 */ /* 0x000fe20000000f00 */
[----:B------:R-:W-:-:S03]  /*24b0*/  @!P1 FFMA R20, R8, 1.84467440737095516160e+19, RZ ;  /* 0x5f80000008149823 */ /* 0x000fc600000000ff */
[----:B------:R-:W-:-:S07]  /*24c0*/  @!P1 IADD3 R14, PT, PT, R14, 0x40, RZ ;  /* 0x000000400e0e9810 */ /* 0x000fce0007ffe0ff */
.L_x_11:
[----:B------:R-:W-:Y:S01]  /*24d0*/  LEA R21, R19, 0xc0800000, 0x17 ;  /* 0xc080000013157811 */ /* 0x000fe200078eb8ff */
[----:B------:R-:W-:Y:S01]  /*24e0*/  BSSY.RECONVERGENT B2, `(.L_x_16) ;  /* 0x0000036000027945 */ /* 0x000fe20003800200 */
[----:B------:R-:W-:Y:S02]  /*24f0*/  IADD3 R22, PT, PT, R22, -0x7f, RZ ;  /* 0xffffff8116167810 */ /* 0x000fe40007ffe0ff */
[----:B------:R-:W-:-:S03]  /*2500*/  IADD3 R21, PT, PT, -R21, R20, RZ ;  /* 0x0000001415157210 */ /* 0x000fc60007ffe1ff */
[C---:B------:R-:W-:Y:S01]  /*2510*/  IMAD R11, R22.reuse, -0x800000, R11 ;  /* 0xff800000160b7824 */ /* 0x040fe200078e020b */
[----:B------:R0:W1:Y:S01]  /*2520*/  MUFU.RCP R20, R21 ;  /* 0x0000001500147308 */ /* 0x0000620000001000 */
[----:B------:R-:W-:Y:S01]  /*2530*/  FADD.FTZ R24, -R21, -RZ ;  /* 0x800000ff15187221 */ /* 0x000fe20000010100 */
[----:B0-----:R-:W-:-:S04]  /*2540*/  IADD3 R21, PT, PT, R22, 0x7f, -R19 ;  /* 0x0000007f16157810 */ /* 0x001fc80007ffe813 */
[----:B------:R-:W-:Y:S01]  /*2550*/  IADD3 R14, PT, PT, R21, R14, RZ ;  /* 0x0000000e150e7210 */ /* 0x000fe20007ffe0ff */
[----:B-1----:R-:W-:-:S04]  /*2560*/  FFMA R27, R20, R24, 1 ;  /* 0x3f800000141b7423 */ /* 0x002fc80000000018 */
[----:B------:R-:W-:-:S04]  /*2570*/  FFMA R20, R20, R27, R20 ;  /* 0x0000001b14147223 */ /* 0x000fc80000000014 */
[----:B------:R-:W-:-:S04]  /*2580*/  FFMA R27, R11, R20, RZ ;  /* 0x000000140b1b7223 */ /* 0x000fc800000000ff */
[----:B------:R-:W-:-:S04]  /*2590*/  FFMA R26, R24, R27, R11 ;  /* 0x0000001b181a7223 */ /* 0x000fc8000000000b */
[----:B------:R-:W-:-:S04]  /*25a0*/  FFMA R27, R20, R26, R27 ;  /* 0x0000001a141b7223 */ /* 0x000fc8000000001b */
[----:B------:R-:W-:-:S04]  /*25b0*/  FFMA R24, R24, R27, R11 ;  /* 0x0000001b18187223 */ /* 0x000fc8000000000b */
[----:B------:R-:W-:-:S05]  /*25c0*/  FFMA R11, R20, R24, R27 ;  /* 0x00000018140b7223 */ /* 0x000fca000000001b */
[----:B------:R-:W-:-:S04]  /*25d0*/  SHF.R.U32.HI R19, RZ, 0x17, R11 ;  /* 0x00000017ff137819 */ /* 0x000fc8000001160b */
[----:B------:R-:W-:-:S04]  /*25e0*/  LOP3.LUT R19, R19, 0xff, RZ, 0xc0, !PT ;  /* 0x000000ff13137812 */ /* 0x000fc800078ec0ff */
[----:B------:R-:W-:-:S04]  /*25f0*/  IADD3 R22, PT, PT, R19, R14, RZ ;  /* 0x0000000e13167210 */ /* 0x000fc80007ffe0ff */
[----:B------:R-:W-:-:S04]  /*2600*/  IADD3 R19, PT, PT, R22, -0x1, RZ ;  /* 0xffffffff16137810 */ /* 0x000fc80007ffe0ff */
[----:B------:R-:W-:-:S13]  /*2610*/  ISETP.GE.U32.AND P0, PT, R19, 0xfe, PT ;  /* 0x000000fe1300780c */ /* 0x000fda0003f06070 */
[----:B------:R-:W-:Y:S05]  /*2620*/  @!P0 BRA `(.L_x_17) ;  /* 0x0000000000808947 */ /* 0x000fea0003800000 */
[----:B------:R-:W-:-:S13]  /*2630*/  ISETP.GT.AND P0, PT, R22, 0xfe, PT ;  /* 0x000000fe1600780c */ /* 0x000fda0003f04270 */
[----:B------:R-:W-:Y:S05]  /*2640*/  @P0 BRA `(.L_x_18) ;  /* 0x00000000006c0947 */ /* 0x000fea0003800000 */
[----:B------:R-:W-:-:S13]  /*2650*/  ISETP.GE.AND P0, PT, R22, 0x1, PT ;  /* 0x000000011600780c */ /* 0x000fda0003f06270 */
[----:B------:R-:W-:Y:S05]  /*2660*/  @P0 BRA `(.L_x_19) ;  /* 0x0000000000740947 */ /* 0x000fea0003800000 */
[----:B------:R-:W-:Y:S02]  /*2670*/  ISETP.GE.AND P0, PT, R22, -0x18, PT ;  /* 0xffffffe81600780c */ /* 0x000fe40003f06270 */
[----:B------:R-:W-:-:S11]  /*2680*/  LOP3.LUT R11, R11, 0x80000000, RZ, 0xc0, !PT ;  /* 0x800000000b0b7812 */ /* 0x000fd600078ec0ff */
[----:B------:R-:W-:Y:S05]  /*2690*/  @!P0 BRA `(.L_x_19) ;  /* 0x0000000000688947 */ /* 0x000fea0003800000 */
[CCC-:B------:R-:W-:Y:S01]  /*26a0*/  FFMA.RZ R14, R20.reuse, R24.reuse, R27.reuse ;  /* 0x00000018140e7223 */ /* 0x1c0fe2000000c01b */
[-CC-:B------:R-:W-:Y:S01]  /*26b0*/  FFMA.RM R19, R20, R24.reuse, R27.reuse ;  /* 0x0000001814137223 */ /* 0x180fe2000000401b */
[C---:B------:R-:W-:Y:S02]  /*26c0*/  ISETP.NE.AND P2, PT, R22.reuse, RZ, PT ;  /* 0x000000ff1600720c */ /* 0x040fe40003f45270 */
[----:B------:R-:W-:Y:S02]  /*26d0*/  ISETP.NE.AND P1, PT, R22, RZ, PT ;  /* 0x000000ff1600720c */ /* 0x000fe40003f25270 */
[----:B------:R-:W-:Y:S01]  /*26e0*/  LOP3.LUT R21, R14, 0x7fffff, RZ, 0xc0, !PT ;  /* 0x007fffff0e157812 */ /* 0x000fe200078ec0ff */
[----:B------:R-:W-:Y:S01]  /*26f0*/  FFMA.RP R14, R20, R24, R27 ;  /* 0x00000018140e7223 */ /* 0x000fe2000000801b */
[----:B------:R-:W-:Y:S02]  /*2700*/  IADD3 R20, PT, PT, R22, 0x20, RZ ;  /* 0x0000002016147810 */ /* 0x000fe40007ffe0ff */
[----:B------:R-:W-:-:S02]  /*2710*/  LOP3.LUT R21, R21, 0x800000, RZ, 0xfc, !PT ;  /* 0x0080000015157812 */ /* 0x000fc400078efcff */
[----:B------:R-:W-:Y:S02]  /*2720*/  IADD3 R22, PT, PT, -R22, RZ, RZ ;  /* 0x000000ff16167210 */ /* 0x000fe40007ffe1ff */
[----:B------:R-:W-:Y:S02]  /*2730*/  SHF.L.U32 R20, R21, R20, RZ ;  /* 0x0000001415147219 */ /* 0x000fe400000006ff */
[----:B------:R-:W-:Y:S02]  /*2740*/  FSETP.NEU.FTZ.AND P0, PT, R14, R19, PT ;  /* 0x000000130e00720b */ /* 0x000fe40003f1d000 */
[----:B------:R-:W-:Y:S02]  /*2750*/  SEL R14, R22, RZ, P2 ;  /* 0x000000ff160e7207 */ /* 0x000fe40001000000 */
[----:B------:R-:W-:Y:S02]  /*2760*/  ISETP.NE.AND P1, PT, R20, RZ, P1 ;  /* 0x000000ff1400720c */ /* 0x000fe40000f25270 */
[----:B------:R-:W-:-:S02]  /*2770*/  SHF.R.U32.HI R14, RZ, R14, R21 ;  /* 0x0000000eff0e7219 */ /* 0x000fc40000011615 */
[----:B------:R-:W-:Y:S02]  /*2780*/  PLOP3.LUT P0, PT, P0, P1, PT, 0xf8, 0x8f ;  /* 0x00000000008f781c */ /* 0x000fe40000703f70 */
[----:B------:R-:W-:Y:S02]  /*2790*/  SHF.R.U32.HI R20, RZ, 0x1, R14 ;  /* 0x00000001ff147819 */ /* 0x000fe4000001160e */
[----:B------:R-:W-:-:S04]  /*27a0*/  SEL R19, RZ, 0x1, !P0 ;  /* 0x00000001ff137807 */ /* 0x000fc80004000000 */
[----:B------:R-:W-:-:S04]  /*27b0*/  LOP3.LUT R19, R19, 0x1, R20, 0xf8, !PT ;  /* 0x0000000113137812 */ /* 0x000fc800078ef814 */
[----:B------:R-:W-:-:S04]  /*27c0*/  LOP3.LUT R19, R19, R14, RZ, 0xc0, !PT ;  /* 0x0000000e13137212 */ /* 0x000fc800078ec0ff */
[----:B------:R-:W-:-:S04]  /*27d0*/  IADD3 R20, PT, PT, R20, R19, RZ ;  /* 0x0000001314147210 */ /* 0x000fc80007ffe0ff */
[----:B------:R-:W-:Y:S01]  /*27e0*/  LOP3.LUT R11, R20, R11, RZ, 0xfc, !PT ;  /* 0x0000000b140b7212 */ /* 0x000fe200078efcff */
[----:B------:R-:W-:Y:S06]  /*27f0*/  BRA `(.L_x_19) ;  /* 0x0000000000107947 */ /* 0x000fec0003800000 */
.L_x_18:
[----:B------:R-:W-:-:S04]  /*2800*/  LOP3.LUT R11, R11, 0x80000000, RZ, 0xc0, !PT ;  /* 0x800000000b0b7812 */ /* 0x000fc800078ec0ff */
[----:B------:R-:W-:Y:S01]  /*2810*/  LOP3.LUT R11, R11, 0x7f800000, RZ, 0xfc, !PT ;  /* 0x7f8000000b0b7812 */ /* 0x000fe200078efcff */
[----:B------:R-:W-:Y:S06]  /*2820*/  BRA `(.L_x_19) ;  /* 0x0000000000047947 */ /* 0x000fec0003800000 */
.L_x_17:
[----:B------:R-:W-:-:S07]  /*2830*/  LEA R11, R14, R11, 0x17 ;  /* 0x0000000b0e0b7211 */ /* 0x000fce00078eb8ff */
.L_x_19:
[----:B------:R-:W-:Y:S05]  /*2840*/  BSYNC.RECONVERGENT B2 ;  /* 0x0000000000027941 */ /* 0x000fea0003800200 */
.L_x_16:
[----:B------:R-:W-:Y:S05]  /*2850*/  BRA `(.L_x_20) ;  /* 0x0000000000207947 */ /* 0x000fea0003800000 */
.L_x_15:
[----:B------:R-:W-:-:S04]  /*2860*/  LOP3.LUT R11, R20, 0x80000000, R11, 0x48, !PT ;  /* 0x80000000140b7812 */ /* 0x000fc800078e480b */
[----:B------:R-:W-:Y:S01]  /*2870*/  LOP3.LUT R11, R11, 0x7f800000, RZ, 0xfc, !PT ;  /* 0x7f8000000b0b7812 */ /* 0x000fe200078efcff */
[----:B------:R-:W-:Y:S06]  /*2880*/  BRA `(.L_x_20) ;  /* 0x0000000000147947 */ /* 0x000fec0003800000 */
.L_x_14:
[----:B------:R-:W-:Y:S01]  /*2890*/  LOP3.LUT R11, R20, 0x80000000, R11, 0x48, !PT ;  /* 0x80000000140b7812 */ /* 0x000fe200078e480b */
[----:B------:R-:W-:Y:S06]  /*28a0*/  BRA `(.L_x_20) ;  /* 0x00000000000c7947 */ /* 0x000fec0003800000 */
.L_x_13:
[----:B------:R-:W0:Y:S01]  /*28b0*/  MUFU.RSQ R11, -QNAN ;  /* 0xffc00000000b7908 */ /* 0x000e220000001400 */
[----:B------:R-:W-:Y:S05]  /*28c0*/  BRA `(.L_x_20) ;  /* 0x0000000000047947 */ /* 0x000fea0003800000 */
.L_x_12:
[----:B------:R-:W-:-:S07]  /*28d0*/  FADD.FTZ R11, R11, R8 ;  /* 0x000000080b0b7221 */ /* 0x000fce0000010000 */
.L_x_20:
[----:B------:R-:W-:Y:S05]  /*28e0*/  BSYNC.RECONVERGENT B1 ;  /* 0x0000000000017941 */ /* 0x000fea0003800200 */
.L_x_10:
[----:B------:R-:W-:-:S04]  /*28f0*/  HFMA2 R19, -RZ, RZ, 0, 0 ;  /* 0x00000000ff137431 */ /* 0x000fc800000001ff */
[----:B0-----:R-:W-:Y:S05]  /*2900*/  RET.REL.NODEC R18 `(_Z17ldc_D3Q15_LBGK_tsPfPKfPKiS3_ffiii) ;  /* 0xffffffd412bc7950 */ /* 0x001fea0003c3ffff */
.L_x_21:
[----:B------:R-:W-:-:S00]  /*2910*/  BRA `(.L_x_21) ;  /* 0xfffffffc00fc7947 */ /* 0x000fc0000383ffff */
[----:B------:R-:W-:-:S00]  /*2920*/  NOP ;  /* 0x0000000000007918 */ /* 0x000fc00000000000 */
        /* <DEDUP_REMOVED lines=13> */
.L_x_22:


//--------------------- .nv.shared.reserved.0     --------------------------
	.section	.nv.shared.reserved.0,"aw",@nobits
	.weak		__nv_reservedSMEM_offset_0_alias
	.size		__nv_reservedSMEM_offset_0_alias, 0, 64
	.other		__nv_reservedSMEM_offset_0_alias,@"STO_CUDA_RESERVED_SHARED STV_DEFAULT"
__nv_reservedSMEM_offset_0_alias:
	.zero		0
	.zero		64


//--------------------- .nv.constant0._Z17ldc_D3Q15_LBGK_tsPfPKfPKiS3_ffiii --------------------------
	.section	.nv.constant0._Z17ldc_D3Q15_LBGK_tsPfPKfPKiS3_ffiii,"a",@progbits
	.sectionflags	@""
	.align	4
.nv.constant0._Z17ldc_D3Q15_LBGK_tsPfPKfPKiS3_ffiii:
	.zero		948


//--------------------- SYMBOLS --------------------------

	.type		.nv.reservedSmem.offset0,@object
	.size		.nv.reservedSmem.offset0,0x4
